//
// Generated by NVIDIA NVVM Compiler
//
// Compiler Build ID: CL-36424714
// Cuda compilation tools, release 13.0, V13.0.88
// Based on NVVM 20.0.0
//

.version 9.0
.target sm_100
.address_size 64

	// .globl	_Z14matmul_int4_v2ILb0EEvPK6__halfPKjS2_S4_PS0_iii
// _ZZ14matmul_int4_v2ILb0EEvPK6__halfPKjS2_S4_PS0_iiiE10shared_acc has been demoted
.global .align 1 .b8 _ZN34_INTERNAL_fdc648ca_4_k_cu_17cbc7e14cuda3std3__45__cpo5beginE[1];
.global .align 1 .b8 _ZN34_INTERNAL_fdc648ca_4_k_cu_17cbc7e14cuda3std3__45__cpo3endE[1];
.global .align 1 .b8 _ZN34_INTERNAL_fdc648ca_4_k_cu_17cbc7e14cuda3std3__45__cpo6cbeginE[1];
.global .align 1 .b8 _ZN34_INTERNAL_fdc648ca_4_k_cu_17cbc7e14cuda3std3__45__cpo4cendE[1];
.global .align 1 .b8 _ZN34_INTERNAL_fdc648ca_4_k_cu_17cbc7e14cuda3std3__45__cpo6rbeginE[1];
.global .align 1 .b8 _ZN34_INTERNAL_fdc648ca_4_k_cu_17cbc7e14cuda3std3__45__cpo4rendE[1];
.global .align 1 .b8 _ZN34_INTERNAL_fdc648ca_4_k_cu_17cbc7e14cuda3std3__45__cpo7crbeginE[1];
.global .align 1 .b8 _ZN34_INTERNAL_fdc648ca_4_k_cu_17cbc7e14cuda3std3__45__cpo5crendE[1];
.global .align 1 .b8 _ZN34_INTERNAL_fdc648ca_4_k_cu_17cbc7e14cuda3std3__436_GLOBAL__N__fdc648ca_4_k_cu_17cbc7e16ignoreE[1];
.global .align 1 .b8 _ZN34_INTERNAL_fdc648ca_4_k_cu_17cbc7e14cuda3std3__419piecewise_constructE[1];
.global .align 1 .b8 _ZN34_INTERNAL_fdc648ca_4_k_cu_17cbc7e14cuda3std3__48in_placeE[1];
.global .align 1 .b8 _ZN34_INTERNAL_fdc648ca_4_k_cu_17cbc7e14cuda3std3__420unreachable_sentinelE[1];
.global .align 1 .b8 _ZN34_INTERNAL_fdc648ca_4_k_cu_17cbc7e14cuda3std3__47nulloptE[1];
.global .align 1 .b8 _ZN34_INTERNAL_fdc648ca_4_k_cu_17cbc7e14cuda3std3__48unexpectE[1];
.global .align 1 .b8 _ZN34_INTERNAL_fdc648ca_4_k_cu_17cbc7e14cuda3std6ranges3__45__cpo4swapE[1];
.global .align 1 .b8 _ZN34_INTERNAL_fdc648ca_4_k_cu_17cbc7e14cuda3std6ranges3__45__cpo9iter_moveE[1];
.global .align 1 .b8 _ZN34_INTERNAL_fdc648ca_4_k_cu_17cbc7e14cuda3std6ranges3__45__cpo5beginE[1];
.global .align 1 .b8 _ZN34_INTERNAL_fdc648ca_4_k_cu_17cbc7e14cuda3std6ranges3__45__cpo3endE[1];
.global .align 1 .b8 _ZN34_INTERNAL_fdc648ca_4_k_cu_17cbc7e14cuda3std6ranges3__45__cpo6cbeginE[1];
.global .align 1 .b8 _ZN34_INTERNAL_fdc648ca_4_k_cu_17cbc7e14cuda3std6ranges3__45__cpo4cendE[1];
.global .align 1 .b8 _ZN34_INTERNAL_fdc648ca_4_k_cu_17cbc7e14cuda3std6ranges3__45__cpo7advanceE[1];
.global .align 1 .b8 _ZN34_INTERNAL_fdc648ca_4_k_cu_17cbc7e14cuda3std6ranges3__45__cpo9iter_swapE[1];
.global .align 1 .b8 _ZN34_INTERNAL_fdc648ca_4_k_cu_17cbc7e14cuda3std6ranges3__45__cpo4nextE[1];
.global .align 1 .b8 _ZN34_INTERNAL_fdc648ca_4_k_cu_17cbc7e14cuda3std6ranges3__45__cpo4prevE[1];
.global .align 1 .b8 _ZN34_INTERNAL_fdc648ca_4_k_cu_17cbc7e14cuda3std6ranges3__45__cpo4dataE[1];
.global .align 1 .b8 _ZN34_INTERNAL_fdc648ca_4_k_cu_17cbc7e14cuda3std6ranges3__45__cpo5cdataE[1];
.global .align 1 .b8 _ZN34_INTERNAL_fdc648ca_4_k_cu_17cbc7e14cuda3std6ranges3__45__cpo4sizeE[1];
.global .align 1 .b8 _ZN34_INTERNAL_fdc648ca_4_k_cu_17cbc7e14cuda3std6ranges3__45__cpo5ssizeE[1];
.global .align 1 .b8 _ZN34_INTERNAL_fdc648ca_4_k_cu_17cbc7e14cuda3std6ranges3__45__cpo8distanceE[1];
.global .align 1 .b8 _ZN34_INTERNAL_fdc648ca_4_k_cu_17cbc7e16thrust24THRUST_300001_SM_1000_NS8cuda_cub3parE[1];
.global .align 1 .b8 _ZN34_INTERNAL_fdc648ca_4_k_cu_17cbc7e16thrust24THRUST_300001_SM_1000_NS8cuda_cub10par_nosyncE[1];
.global .align 1 .b8 _ZN34_INTERNAL_fdc648ca_4_k_cu_17cbc7e16thrust24THRUST_300001_SM_1000_NS6system6detail10sequential3seqE[1];
.global .align 1 .b8 _ZN34_INTERNAL_fdc648ca_4_k_cu_17cbc7e16thrust24THRUST_300001_SM_1000_NS12placeholders2_1E[1];
.global .align 1 .b8 _ZN34_INTERNAL_fdc648ca_4_k_cu_17cbc7e16thrust24THRUST_300001_SM_1000_NS12placeholders2_2E[1];
.global .align 1 .b8 _ZN34_INTERNAL_fdc648ca_4_k_cu_17cbc7e16thrust24THRUST_300001_SM_1000_NS12placeholders2_3E[1];
.global .align 1 .b8 _ZN34_INTERNAL_fdc648ca_4_k_cu_17cbc7e16thrust24THRUST_300001_SM_1000_NS12placeholders2_4E[1];
.global .align 1 .b8 _ZN34_INTERNAL_fdc648ca_4_k_cu_17cbc7e16thrust24THRUST_300001_SM_1000_NS12placeholders2_5E[1];
.global .align 1 .b8 _ZN34_INTERNAL_fdc648ca_4_k_cu_17cbc7e16thrust24THRUST_300001_SM_1000_NS12placeholders2_6E[1];
.global .align 1 .b8 _ZN34_INTERNAL_fdc648ca_4_k_cu_17cbc7e16thrust24THRUST_300001_SM_1000_NS12placeholders2_7E[1];
.global .align 1 .b8 _ZN34_INTERNAL_fdc648ca_4_k_cu_17cbc7e16thrust24THRUST_300001_SM_1000_NS12placeholders2_8E[1];
.global .align 1 .b8 _ZN34_INTERNAL_fdc648ca_4_k_cu_17cbc7e16thrust24THRUST_300001_SM_1000_NS12placeholders2_9E[1];
.global .align 1 .b8 _ZN34_INTERNAL_fdc648ca_4_k_cu_17cbc7e16thrust24THRUST_300001_SM_1000_NS12placeholders3_10E[1];
.global .align 1 .b8 _ZN34_INTERNAL_fdc648ca_4_k_cu_17cbc7e16thrust24THRUST_300001_SM_1000_NS3seqE[1];

.visible .entry _Z14matmul_int4_v2ILb0EEvPK6__halfPKjS2_S4_PS0_iii(
	.param .u64 .ptr .align 1 _Z14matmul_int4_v2ILb0EEvPK6__halfPKjS2_S4_PS0_iii_param_0,
	.param .u64 .ptr .align 1 _Z14matmul_int4_v2ILb0EEvPK6__halfPKjS2_S4_PS0_iii_param_1,
	.param .u64 .ptr .align 1 _Z14matmul_int4_v2ILb0EEvPK6__halfPKjS2_S4_PS0_iii_param_2,
	.param .u64 .ptr .align 1 _Z14matmul_int4_v2ILb0EEvPK6__halfPKjS2_S4_PS0_iii_param_3,
	.param .u64 .ptr .align 1 _Z14matmul_int4_v2ILb0EEvPK6__halfPKjS2_S4_PS0_iii_param_4,
	.param .u32 _Z14matmul_int4_v2ILb0EEvPK6__halfPKjS2_S4_PS0_iii_param_5,
	.param .u32 _Z14matmul_int4_v2ILb0EEvPK6__halfPKjS2_S4_PS0_iii_param_6,
	.param .u32 _Z14matmul_int4_v2ILb0EEvPK6__halfPKjS2_S4_PS0_iii_param_7
)
{
	.reg .pred 	%p<7>;
	.reg .b16 	%rs<112>;
	.reg .b32 	%r<385>;
	.reg .b32 	%f<24>;
	.reg .b64 	%rd<48>;
	// demoted variable
	.shared .align 4 .b8 _ZZ14matmul_int4_v2ILb0EEvPK6__halfPKjS2_S4_PS0_iiiE10shared_acc[512];
	ld.param.u64 	%rd3, [_Z14matmul_int4_v2ILb0EEvPK6__halfPKjS2_S4_PS0_iii_param_0];
	ld.param.u64 	%rd4, [_Z14matmul_int4_v2ILb0EEvPK6__halfPKjS2_S4_PS0_iii_param_1];
	ld.param.u64 	%rd5, [_Z14matmul_int4_v2ILb0EEvPK6__halfPKjS2_S4_PS0_iii_param_2];
	ld.param.u64 	%rd6, [_Z14matmul_int4_v2ILb0EEvPK6__halfPKjS2_S4_PS0_iii_param_3];
	ld.param.u32 	%r18, [_Z14matmul_int4_v2ILb0EEvPK6__halfPKjS2_S4_PS0_iii_param_5];
	ld.param.u32 	%r19, [_Z14matmul_int4_v2ILb0EEvPK6__halfPKjS2_S4_PS0_iii_param_7];
	mov.u32 	%r20, %ctaid.x;
	mov.u32 	%r21, %ntid.x;
	mov.u32 	%r22, %tid.x;
	mad.lo.s32 	%r1, %r20, %r21, %r22;
	mov.u32 	%r23, %ctaid.y;
	mov.u32 	%r24, %ntid.y;
	mov.u32 	%r2, %tid.y;
	mad.lo.s32 	%r3, %r23, %r24, %r2;
	mul.lo.s32 	%r383, %r19, %r3;
	add.s32 	%r5, %r383, %r19;
	shl.b32 	%r25, %r1, 2;
	and.b32  	%r6, %r25, 28;
	shl.b32 	%r26, %r22, 4;
	mov.u32 	%r27, _ZZ14matmul_int4_v2ILb0EEvPK6__halfPKjS2_S4_PS0_iiiE10shared_acc;
	add.s32 	%r7, %r27, %r26;
	shl.b32 	%r28, %r2, 2;
	add.s32 	%r8, %r7, %r28;
	mov.b32 	%r29, 0;
	st.shared.u32 	[%r8], %r29;
	setp.ge.u32 	%p1, %r383, %r5;
	@%p1 bra 	$L__BB0_6;
	shr.u32 	%r30, %r1, 3;
	shr.s32 	%r31, %r18, 31;
	shr.u32 	%r32, %r31, 29;
	add.s32 	%r33, %r18, %r32;
	shr.s32 	%r34, %r33, 3;
	cvta.to.global.u64 	%rd8, %rd6;
	mad.lo.s32 	%r35, %r18, %r3, %r1;
	mul.wide.u32 	%rd9, %r35, 2;
	add.s64 	%rd1, %rd5, %rd9;
	mad.lo.s32 	%r36, %r34, %r3, %r30;
	mul.wide.u32 	%rd10, %r36, 4;
	add.s64 	%rd2, %rd8, %rd10;
	add.s32 	%r37, %r383, 8;
	max.u32 	%r38, %r5, %r37;
	not.b32 	%r39, %r383;
	add.s32 	%r9, %r38, %r39;
	and.b32  	%r40, %r9, 24;
	setp.eq.s32 	%p2, %r40, 24;
	@%p2 bra 	$L__BB0_4;
	shr.u32 	%r41, %r9, 3;
	add.s32 	%r42, %r41, 1;
	and.b32  	%r43, %r42, 3;
	neg.s32 	%r381, %r43;
$L__BB0_3:
	.pragma "nounroll";
	mul.wide.s32 	%rd17, %r383, 2;
	add.s64 	%rd13, %rd3, %rd17;
	shr.s32 	%r92, %r383, 31;
	shr.u32 	%r93, %r92, 29;
	add.s32 	%r94, %r383, %r93;
	shr.s32 	%r95, %r94, 3;
	mad.lo.s32 	%r96, %r95, %r18, %r1;
	mul.wide.u32 	%rd18, %r96, 4;
	add.s64 	%rd11, %rd4, %rd18;
	// begin inline asm
	ld.global.nc.u32 %r44, [%rd11];
	// end inline asm
	// begin inline asm
	ld.global.nc.b16 %rs1, [%rd1];
	// end inline asm
	// begin inline asm
	{  mov.b32 %r45, {%rs1,%rs1};}

	// end inline asm
	ld.global.nc.u32 	%r97, [%rd2];
	shr.u32 	%r98, %r97, %r6;
	and.b32  	%r99, %r98, 15;
	add.s32 	%r100, %r99, 1;
	and.b32  	%r101, %r44, 15;
	sub.s32 	%r46, %r101, %r100;
	// begin inline asm
	cvt.rn.f16.s32 %rs3, %r46;
	// end inline asm
	shr.u32 	%r102, %r44, 4;
	and.b32  	%r103, %r102, 15;
	sub.s32 	%r47, %r103, %r100;
	// begin inline asm
	cvt.rn.f16.s32 %rs4, %r47;
	// end inline asm
	shr.u32 	%r104, %r44, 8;
	and.b32  	%r105, %r104, 15;
	sub.s32 	%r48, %r105, %r100;
	// begin inline asm
	cvt.rn.f16.s32 %rs5, %r48;
	// end inline asm
	shr.u32 	%r106, %r44, 12;
	and.b32  	%r107, %r106, 15;
	sub.s32 	%r49, %r107, %r100;
	// begin inline asm
	cvt.rn.f16.s32 %rs6, %r49;
	// end inline asm
	shr.u32 	%r108, %r44, 16;
	and.b32  	%r109, %r108, 15;
	sub.s32 	%r50, %r109, %r100;
	// begin inline asm
	cvt.rn.f16.s32 %rs7, %r50;
	// end inline asm
	shr.u32 	%r110, %r44, 20;
	and.b32  	%r111, %r110, 15;
	sub.s32 	%r51, %r111, %r100;
	// begin inline asm
	cvt.rn.f16.s32 %rs8, %r51;
	// end inline asm
	shr.u32 	%r112, %r44, 24;
	and.b32  	%r113, %r112, 15;
	sub.s32 	%r52, %r113, %r100;
	// begin inline asm
	cvt.rn.f16.s32 %rs9, %r52;
	// end inline asm
	shr.u32 	%r114, %r44, 28;
	sub.s32 	%r53, %r114, %r100;
	// begin inline asm
	cvt.rn.f16.s32 %rs10, %r53;
	// end inline asm
	// begin inline asm
	{  mov.b32 %r54, {%rs3,%rs4};}

	// end inline asm
	// begin inline asm
	{  mov.b32 %r55, {%rs5,%rs6};}

	// end inline asm
	// begin inline asm
	{  mov.b32 %r56, {%rs7,%rs8};}

	// end inline asm
	// begin inline asm
	{  mov.b32 %r57, {%rs9,%rs10};}

	// end inline asm
	// begin inline asm
	{mul.f16x2 %r58,%r54,%r45;
}
	// end inline asm
	// begin inline asm
	{mul.f16x2 %r61,%r55,%r45;
}
	// end inline asm
	// begin inline asm
	{mul.f16x2 %r64,%r56,%r45;
}
	// end inline asm
	// begin inline asm
	{mul.f16x2 %r67,%r57,%r45;
}
	// end inline asm
	// begin inline asm
	ld.global.nc.b32 %r70, [%rd13];
	// end inline asm
	add.s64 	%rd14, %rd13, 4;
	// begin inline asm
	ld.global.nc.b32 %r71, [%rd14];
	// end inline asm
	add.s64 	%rd15, %rd13, 8;
	// begin inline asm
	ld.global.nc.b32 %r72, [%rd15];
	// end inline asm
	add.s64 	%rd16, %rd13, 12;
	// begin inline asm
	ld.global.nc.b32 %r73, [%rd16];
	// end inline asm
	mov.b32 	%r74, 0;
	// begin inline asm
	cvt.rn.f16.s32 %rs19, %r74;
	// end inline asm
	// begin inline asm
	{  mov.b32 %r75, {%rs19,%rs19};}

	// end inline asm
	// begin inline asm
	{fma.rn.f16x2 %r76,%r70,%r58,%r75;
}
	// end inline asm
	// begin inline asm
	{fma.rn.f16x2 %r80,%r71,%r61,%r76;
}
	// end inline asm
	// begin inline asm
	{fma.rn.f16x2 %r84,%r72,%r64,%r80;
}
	// end inline asm
	// begin inline asm
	{fma.rn.f16x2 %r88,%r73,%r67,%r84;
}
	// end inline asm
	mov.b32 	{%rs22, %rs23}, %r88;
	// begin inline asm
	{add.rn.f16 %rs21,%rs22,%rs23;
}
	// end inline asm
	// begin inline asm
	{  cvt.f32.f16 %f1, %rs21;}

	// end inline asm
	ld.shared.f32 	%f2, [%r8];
	add.f32 	%f3, %f1, %f2;
	st.shared.f32 	[%r8], %f3;
	add.s32 	%r383, %r383, 8;
	add.s32 	%r381, %r381, 1;
	setp.ne.s32 	%p3, %r381, 0;
	@%p3 bra 	$L__BB0_3;
$L__BB0_4:
	setp.lt.u32 	%p4, %r9, 24;
	@%p4 bra 	$L__BB0_6;
$L__BB0_5:
	shr.s32 	%r298, %r383, 31;
	shr.u32 	%r299, %r298, 29;
	add.s32 	%r300, %r383, %r299;
	shr.s32 	%r301, %r300, 3;
	mad.lo.s32 	%r302, %r301, %r18, %r1;
	mul.wide.u32 	%rd40, %r302, 4;
	add.s64 	%rd19, %rd4, %rd40;
	// begin inline asm
	ld.global.nc.u32 %r115, [%rd19];
	// end inline asm
	// begin inline asm
	ld.global.nc.b16 %rs25, [%rd1];
	// end inline asm
	// begin inline asm
	{  mov.b32 %r116, {%rs25,%rs25};}

	// end inline asm
	ld.global.nc.u32 	%r303, [%rd2];
	shr.u32 	%r304, %r303, %r6;
	and.b32  	%r305, %r304, 15;
	add.s32 	%r306, %r305, 1;
	mul.wide.s32 	%rd41, %r383, 2;
	add.s64 	%rd21, %rd3, %rd41;
	and.b32  	%r307, %r115, 15;
	sub.s32 	%r117, %r307, %r306;
	// begin inline asm
	cvt.rn.f16.s32 %rs27, %r117;
	// end inline asm
	shr.u32 	%r308, %r115, 4;
	and.b32  	%r309, %r308, 15;
	sub.s32 	%r118, %r309, %r306;
	// begin inline asm
	cvt.rn.f16.s32 %rs28, %r118;
	// end inline asm
	shr.u32 	%r310, %r115, 8;
	and.b32  	%r311, %r310, 15;
	sub.s32 	%r119, %r311, %r306;
	// begin inline asm
	cvt.rn.f16.s32 %rs29, %r119;
	// end inline asm
	shr.u32 	%r312, %r115, 12;
	and.b32  	%r313, %r312, 15;
	sub.s32 	%r120, %r313, %r306;
	// begin inline asm
	cvt.rn.f16.s32 %rs30, %r120;
	// end inline asm
	shr.u32 	%r314, %r115, 16;
	and.b32  	%r315, %r314, 15;
	sub.s32 	%r121, %r315, %r306;
	// begin inline asm
	cvt.rn.f16.s32 %rs31, %r121;
	// end inline asm
	shr.u32 	%r316, %r115, 20;
	and.b32  	%r317, %r316, 15;
	sub.s32 	%r122, %r317, %r306;
	// begin inline asm
	cvt.rn.f16.s32 %rs32, %r122;
	// end inline asm
	shr.u32 	%r318, %r115, 24;
	and.b32  	%r319, %r318, 15;
	sub.s32 	%r123, %r319, %r306;
	// begin inline asm
	cvt.rn.f16.s32 %rs33, %r123;
	// end inline asm
	shr.u32 	%r320, %r115, 28;
	sub.s32 	%r124, %r320, %r306;
	// begin inline asm
	cvt.rn.f16.s32 %rs34, %r124;
	// end inline asm
	// begin inline asm
	{  mov.b32 %r125, {%rs27,%rs28};}

	// end inline asm
	// begin inline asm
	{  mov.b32 %r126, {%rs29,%rs30};}

	// end inline asm
	// begin inline asm
	{  mov.b32 %r127, {%rs31,%rs32};}

	// end inline asm
	// begin inline asm
	{  mov.b32 %r128, {%rs33,%rs34};}

	// end inline asm
	// begin inline asm
	{mul.f16x2 %r129,%r125,%r116;
}
	// end inline asm
	// begin inline asm
	{mul.f16x2 %r132,%r126,%r116;
}
	// end inline asm
	// begin inline asm
	{mul.f16x2 %r135,%r127,%r116;
}
	// end inline asm
	// begin inline asm
	{mul.f16x2 %r138,%r128,%r116;
}
	// end inline asm
	// begin inline asm
	ld.global.nc.b32 %r141, [%rd21];
	// end inline asm
	add.s64 	%rd22, %rd21, 4;
	// begin inline asm
	ld.global.nc.b32 %r142, [%rd22];
	// end inline asm
	add.s64 	%rd23, %rd21, 8;
	// begin inline asm
	ld.global.nc.b32 %r143, [%rd23];
	// end inline asm
	add.s64 	%rd24, %rd21, 12;
	// begin inline asm
	ld.global.nc.b32 %r144, [%rd24];
	// end inline asm
	mov.b32 	%r145, 0;
	// begin inline asm
	cvt.rn.f16.s32 %rs43, %r145;
	// end inline asm
	// begin inline asm
	{  mov.b32 %r146, {%rs43,%rs43};}

	// end inline asm
	// begin inline asm
	{fma.rn.f16x2 %r147,%r141,%r129,%r146;
}
	// end inline asm
	// begin inline asm
	{fma.rn.f16x2 %r151,%r142,%r132,%r147;
}
	// end inline asm
	// begin inline asm
	{fma.rn.f16x2 %r155,%r143,%r135,%r151;
}
	// end inline asm
	// begin inline asm
	{fma.rn.f16x2 %r159,%r144,%r138,%r155;
}
	// end inline asm
	mov.b32 	{%rs46, %rs47}, %r159;
	// begin inline asm
	{add.rn.f16 %rs45,%rs46,%rs47;
}
	// end inline asm
	// begin inline asm
	{  cvt.f32.f16 %f4, %rs45;}

	// end inline asm
	ld.shared.f32 	%f8, [%r8];
	add.f32 	%f9, %f4, %f8;
	st.shared.f32 	[%r8], %f9;
	add.s32 	%r321, %r383, 8;
	shr.s32 	%r322, %r321, 31;
	shr.u32 	%r323, %r322, 29;
	add.s32 	%r324, %r321, %r323;
	shr.s32 	%r325, %r324, 3;
	mad.lo.s32 	%r326, %r325, %r18, %r1;
	mul.wide.u32 	%rd42, %r326, 4;
	add.s64 	%rd25, %rd4, %rd42;
	// begin inline asm
	ld.global.nc.u32 %r163, [%rd25];
	// end inline asm
	add.s64 	%rd26, %rd21, 16;
	and.b32  	%r327, %r163, 15;
	sub.s32 	%r164, %r327, %r306;
	// begin inline asm
	cvt.rn.f16.s32 %rs49, %r164;
	// end inline asm
	shr.u32 	%r328, %r163, 4;
	and.b32  	%r329, %r328, 15;
	sub.s32 	%r165, %r329, %r306;
	// begin inline asm
	cvt.rn.f16.s32 %rs50, %r165;
	// end inline asm
	shr.u32 	%r330, %r163, 8;
	and.b32  	%r331, %r330, 15;
	sub.s32 	%r166, %r331, %r306;
	// begin inline asm
	cvt.rn.f16.s32 %rs51, %r166;
	// end inline asm
	shr.u32 	%r332, %r163, 12;
	and.b32  	%r333, %r332, 15;
	sub.s32 	%r167, %r333, %r306;
	// begin inline asm
	cvt.rn.f16.s32 %rs52, %r167;
	// end inline asm
	shr.u32 	%r334, %r163, 16;
	and.b32  	%r335, %r334, 15;
	sub.s32 	%r168, %r335, %r306;
	// begin inline asm
	cvt.rn.f16.s32 %rs53, %r168;
	// end inline asm
	shr.u32 	%r336, %r163, 20;
	and.b32  	%r337, %r336, 15;
	sub.s32 	%r169, %r337, %r306;
	// begin inline asm
	cvt.rn.f16.s32 %rs54, %r169;
	// end inline asm
	shr.u32 	%r338, %r163, 24;
	and.b32  	%r339, %r338, 15;
	sub.s32 	%r170, %r339, %r306;
	// begin inline asm
	cvt.rn.f16.s32 %rs55, %r170;
	// end inline asm
	shr.u32 	%r340, %r163, 28;
	sub.s32 	%r171, %r340, %r306;
	// begin inline asm
	cvt.rn.f16.s32 %rs56, %r171;
	// end inline asm
	// begin inline asm
	{  mov.b32 %r172, {%rs49,%rs50};}

	// end inline asm
	// begin inline asm
	{  mov.b32 %r173, {%rs51,%rs52};}

	// end inline asm
	// begin inline asm
	{  mov.b32 %r174, {%rs53,%rs54};}

	// end inline asm
	// begin inline asm
	{  mov.b32 %r175, {%rs55,%rs56};}

	// end inline asm
	// begin inline asm
	{mul.f16x2 %r176,%r172,%r116;
}
	// end inline asm
	// begin inline asm
	{mul.f16x2 %r179,%r173,%r116;
}
	// end inline asm
	// begin inline asm
	{mul.f16x2 %r182,%r174,%r116;
}
	// end inline asm
	// begin inline asm
	{mul.f16x2 %r185,%r175,%r116;
}
	// end inline asm
	// begin inline asm
	ld.global.nc.b32 %r188, [%rd26];
	// end inline asm
	add.s64 	%rd27, %rd21, 20;
	// begin inline asm
	ld.global.nc.b32 %r189, [%rd27];
	// end inline asm
	add.s64 	%rd28, %rd21, 24;
	// begin inline asm
	ld.global.nc.b32 %r190, [%rd28];
	// end inline asm
	add.s64 	%rd29, %rd21, 28;
	// begin inline asm
	ld.global.nc.b32 %r191, [%rd29];
	// end inline asm
	// begin inline asm
	{fma.rn.f16x2 %r192,%r188,%r176,%r146;
}
	// end inline asm
	// begin inline asm
	{fma.rn.f16x2 %r196,%r189,%r179,%r192;
}
	// end inline asm
	// begin inline asm
	{fma.rn.f16x2 %r200,%r190,%r182,%r196;
}
	// end inline asm
	// begin inline asm
	{fma.rn.f16x2 %r204,%r191,%r185,%r200;
}
	// end inline asm
	mov.b32 	{%rs66, %rs67}, %r204;
	// begin inline asm
	{add.rn.f16 %rs65,%rs66,%rs67;
}
	// end inline asm
	// begin inline asm
	{  cvt.f32.f16 %f5, %rs65;}

	// end inline asm
	ld.shared.f32 	%f10, [%r8];
	add.f32 	%f11, %f5, %f10;
	st.shared.f32 	[%r8], %f11;
	add.s32 	%r341, %r383, 16;
	shr.s32 	%r342, %r341, 31;
	shr.u32 	%r343, %r342, 29;
	add.s32 	%r344, %r341, %r343;
	shr.s32 	%r345, %r344, 3;
	mad.lo.s32 	%r346, %r345, %r18, %r1;
	mul.wide.u32 	%rd43, %r346, 4;
	add.s64 	%rd30, %rd4, %rd43;
	// begin inline asm
	ld.global.nc.u32 %r208, [%rd30];
	// end inline asm
	add.s64 	%rd31, %rd21, 32;
	and.b32  	%r347, %r208, 15;
	sub.s32 	%r209, %r347, %r306;
	// begin inline asm
	cvt.rn.f16.s32 %rs69, %r209;
	// end inline asm
	shr.u32 	%r348, %r208, 4;
	and.b32  	%r349, %r348, 15;
	sub.s32 	%r210, %r349, %r306;
	// begin inline asm
	cvt.rn.f16.s32 %rs70, %r210;
	// end inline asm
	shr.u32 	%r350, %r208, 8;
	and.b32  	%r351, %r350, 15;
	sub.s32 	%r211, %r351, %r306;
	// begin inline asm
	cvt.rn.f16.s32 %rs71, %r211;
	// end inline asm
	shr.u32 	%r352, %r208, 12;
	and.b32  	%r353, %r352, 15;
	sub.s32 	%r212, %r353, %r306;
	// begin inline asm
	cvt.rn.f16.s32 %rs72, %r212;
	// end inline asm
	shr.u32 	%r354, %r208, 16;
	and.b32  	%r355, %r354, 15;
	sub.s32 	%r213, %r355, %r306;
	// begin inline asm
	cvt.rn.f16.s32 %rs73, %r213;
	// end inline asm
	shr.u32 	%r356, %r208, 20;
	and.b32  	%r357, %r356, 15;
	sub.s32 	%r214, %r357, %r306;
	// begin inline asm
	cvt.rn.f16.s32 %rs74, %r214;
	// end inline asm
	shr.u32 	%r358, %r208, 24;
	and.b32  	%r359, %r358, 15;
	sub.s32 	%r215, %r359, %r306;
	// begin inline asm
	cvt.rn.f16.s32 %rs75, %r215;
	// end inline asm
	shr.u32 	%r360, %r208, 28;
	sub.s32 	%r216, %r360, %r306;
	// begin inline asm
	cvt.rn.f16.s32 %rs76, %r216;
	// end inline asm
	// begin inline asm
	{  mov.b32 %r217, {%rs69,%rs70};}

	// end inline asm
	// begin inline asm
	{  mov.b32 %r218, {%rs71,%rs72};}

	// end inline asm
	// begin inline asm
	{  mov.b32 %r219, {%rs73,%rs74};}

	// end inline asm
	// begin inline asm
	{  mov.b32 %r220, {%rs75,%rs76};}

	// end inline asm
	// begin inline asm
	{mul.f16x2 %r221,%r217,%r116;
}
	// end inline asm
	// begin inline asm
	{mul.f16x2 %r224,%r218,%r116;
}
	// end inline asm
	// begin inline asm
	{mul.f16x2 %r227,%r219,%r116;
}
	// end inline asm
	// begin inline asm
	{mul.f16x2 %r230,%r220,%r116;
}
	// end inline asm
	// begin inline asm
	ld.global.nc.b32 %r233, [%rd31];
	// end inline asm
	add.s64 	%rd32, %rd21, 36;
	// begin inline asm
	ld.global.nc.b32 %r234, [%rd32];
	// end inline asm
	add.s64 	%rd33, %rd21, 40;
	// begin inline asm
	ld.global.nc.b32 %r235, [%rd33];
	// end inline asm
	add.s64 	%rd34, %rd21, 44;
	// begin inline asm
	ld.global.nc.b32 %r236, [%rd34];
	// end inline asm
	// begin inline asm
	{fma.rn.f16x2 %r237,%r233,%r221,%r146;
}
	// end inline asm
	// begin inline asm
	{fma.rn.f16x2 %r241,%r234,%r224,%r237;
}
	// end inline asm
	// begin inline asm
	{fma.rn.f16x2 %r245,%r235,%r227,%r241;
}
	// end inline asm
	// begin inline asm
	{fma.rn.f16x2 %r249,%r236,%r230,%r245;
}
	// end inline asm
	mov.b32 	{%rs86, %rs87}, %r249;
	// begin inline asm
	{add.rn.f16 %rs85,%rs86,%rs87;
}
	// end inline asm
	// begin inline asm
	{  cvt.f32.f16 %f6, %rs85;}

	// end inline asm
	ld.shared.f32 	%f12, [%r8];
	add.f32 	%f13, %f6, %f12;
	st.shared.f32 	[%r8], %f13;
	add.s32 	%r361, %r383, 24;
	shr.s32 	%r362, %r361, 31;
	shr.u32 	%r363, %r362, 29;
	add.s32 	%r364, %r361, %r363;
	shr.s32 	%r365, %r364, 3;
	mad.lo.s32 	%r366, %r365, %r18, %r1;
	mul.wide.u32 	%rd44, %r366, 4;
	add.s64 	%rd35, %rd4, %rd44;
	// begin inline asm
	ld.global.nc.u32 %r253, [%rd35];
	// end inline asm
	add.s64 	%rd36, %rd21, 48;
	and.b32  	%r367, %r253, 15;
	sub.s32 	%r254, %r367, %r306;
	// begin inline asm
	cvt.rn.f16.s32 %rs89, %r254;
	// end inline asm
	shr.u32 	%r368, %r253, 4;
	and.b32  	%r369, %r368, 15;
	sub.s32 	%r255, %r369, %r306;
	// begin inline asm
	cvt.rn.f16.s32 %rs90, %r255;
	// end inline asm
	shr.u32 	%r370, %r253, 8;
	and.b32  	%r371, %r370, 15;
	sub.s32 	%r256, %r371, %r306;
	// begin inline asm
	cvt.rn.f16.s32 %rs91, %r256;
	// end inline asm
	shr.u32 	%r372, %r253, 12;
	and.b32  	%r373, %r372, 15;
	sub.s32 	%r257, %r373, %r306;
	// begin inline asm
	cvt.rn.f16.s32 %rs92, %r257;
	// end inline asm
	shr.u32 	%r374, %r253, 16;
	and.b32  	%r375, %r374, 15;
	sub.s32 	%r258, %r375, %r306;
	// begin inline asm
	cvt.rn.f16.s32 %rs93, %r258;
	// end inline asm
	shr.u32 	%r376, %r253, 20;
	and.b32  	%r377, %r376, 15;
	sub.s32 	%r259, %r377, %r306;
	// begin inline asm
	cvt.rn.f16.s32 %rs94, %r259;
	// end inline asm
	shr.u32 	%r378, %r253, 24;
	and.b32  	%r379, %r378, 15;
	sub.s32 	%r260, %r379, %r306;
	// begin inline asm
	cvt.rn.f16.s32 %rs95, %r260;
	// end inline asm
	shr.u32 	%r380, %r253, 28;
	sub.s32 	%r261, %r380, %r306;
	// begin inline asm
	cvt.rn.f16.s32 %rs96, %r261;
	// end inline asm
	// begin inline asm
	{  mov.b32 %r262, {%rs89,%rs90};}

	// end inline asm
	// begin inline asm
	{  mov.b32 %r263, {%rs91,%rs92};}

	// end inline asm
	// begin inline asm
	{  mov.b32 %r264, {%rs93,%rs94};}

	// end inline asm
	// begin inline asm
	{  mov.b32 %r265, {%rs95,%rs96};}

	// end inline asm
	// begin inline asm
	{mul.f16x2 %r266,%r262,%r116;
}
	// end inline asm
	// begin inline asm
	{mul.f16x2 %r269,%r263,%r116;
}
	// end inline asm
	// begin inline asm
	{mul.f16x2 %r272,%r264,%r116;
}
	// end inline asm
	// begin inline asm
	{mul.f16x2 %r275,%r265,%r116;
}
	// end inline asm
	// begin inline asm
	ld.global.nc.b32 %r278, [%rd36];
	// end inline asm
	add.s64 	%rd37, %rd21, 52;
	// begin inline asm
	ld.global.nc.b32 %r279, [%rd37];
	// end inline asm
	add.s64 	%rd38, %rd21, 56;
	// begin inline asm
	ld.global.nc.b32 %r280, [%rd38];
	// end inline asm
	add.s64 	%rd39, %rd21, 60;
	// begin inline asm
	ld.global.nc.b32 %r281, [%rd39];
	// end inline asm
	// begin inline asm
	{fma.rn.f16x2 %r282,%r278,%r266,%r146;
}
	// end inline asm
	// begin inline asm
	{fma.rn.f16x2 %r286,%r279,%r269,%r282;
}
	// end inline asm
	// begin inline asm
	{fma.rn.f16x2 %r290,%r280,%r272,%r286;
}
	// end inline asm
	// begin inline asm
	{fma.rn.f16x2 %r294,%r281,%r275,%r290;
}
	// end inline asm
	mov.b32 	{%rs106, %rs107}, %r294;
	// begin inline asm
	{add.rn.f16 %rs105,%rs106,%rs107;
}
	// end inline asm
	// begin inline asm
	{  cvt.f32.f16 %f7, %rs105;}

	// end inline asm
	ld.shared.f32 	%f14, [%r8];
	add.f32 	%f15, %f7, %f14;
	st.shared.f32 	[%r8], %f15;
	add.s32 	%r383, %r383, 32;
	setp.lt.u32 	%p5, %r383, %r5;
	@%p5 bra 	$L__BB0_5;
$L__BB0_6:
	bar.sync 	0;
	setp.ne.s32 	%p6, %r2, 0;
	@%p6 bra 	$L__BB0_8;
	ld.param.u64 	%rd47, [_Z14matmul_int4_v2ILb0EEvPK6__halfPKjS2_S4_PS0_iii_param_4];
	ld.shared.f32 	%f17, [%r7];
	ld.shared.f32 	%f18, [%r7+4];
	ld.shared.f32 	%f19, [%r7+8];
	ld.shared.f32 	%f20, [%r7+12];
	mul.wide.u32 	%rd46, %r1, 2;
	add.s64 	%rd45, %rd47, %rd46;
	add.f32 	%f21, %f17, 0f00000000;
	add.f32 	%f22, %f21, %f18;
	add.f32 	%f23, %f22, %f19;
	add.f32 	%f16, %f23, %f20;
	// begin inline asm
	{  cvt.rn.f16.f32 %rs109, %f16;}

	// end inline asm
	// begin inline asm
	{ atom.add.noftz.f16 %rs110,[%rd45],%rs109; }

	// end inline asm
$L__BB0_8:
	ret;

}
	// .globl	_ZN3cub18CUB_300001_SM_10006detail11EmptyKernelIvEEvv
.visible .entry _ZN3cub18CUB_300001_SM_10006detail11EmptyKernelIvEEvv()
{


	ret;

}


// ===== COMPILED SASS (sm_100) =====

	.target	sm_100

	.elftype	@"ET_EXEC"


//--------------------- .note.nv.tkinfo           --------------------------
	.section	.note.nv.tkinfo,"",@"SHT_NOTE"
	.sectionflags	@"SHF_NOTE_NV_TKINFO"
	.tkinfo
        /*0018*/ 	.word	0x00000002
        /*0030*/ 	.string	""
        /*0030*/ 	.string	"ptxas"
        /*0030*/ 	.string	"Cuda compilation tools, release 13.0, V13.0.88"
        /*0030*/ 	.string	"Build cuda_13.0.r13.0/compiler.36424714_0"
        /*0030*/ 	.string	"-arch sm_100 -m 64 "



//--------------------- .note.nv.cuinfo           --------------------------
	.section	.note.nv.cuinfo,"",@"SHT_NOTE"
	.sectionflags	@"SHF_NOTE_NV_CUINFO"
        /*0018*/ 	.short	0x0002
        /*001a*/ 	.short	0x0064
        /*001c*/ 	.short	0x0082
	.zero		2


//--------------------- .nv.info                  --------------------------
	.section	.nv.info,"",@"SHT_CUDA_INFO"
	.align	4


	//----- nvinfo : EIATTR_REGCOUNT
	.align		4
        /*0000*/ 	.byte	0x04, 0x2f
        /*0002*/ 	.short	(.L_44 - .L_43)
	.align		4
.L_43:
        /*0004*/ 	.word	index@(_Z14matmul_int4_v2ILb0EEvPK6__halfPKjS2_S4_PS0_iii)
        /*0008*/ 	.word	0x00000020


	//----- nvinfo : EIATTR_FRAME_SIZE
	.align		4
.L_44:
        /*000c*/ 	.byte	0x04, 0x11
        /*000e*/ 	.short	(.L_46 - .L_45)
	.align		4
.L_45:
        /*0010*/ 	.word	index@(_Z14matmul_int4_v2ILb0EEvPK6__halfPKjS2_S4_PS0_iii)
        /*0014*/ 	.word	0x00000000


	//----- nvinfo : EIATTR_REGCOUNT
	.align		4
.L_46:
        /*0018*/ 	.byte	0x04, 0x2f
        /*001a*/ 	.short	(.L_48 - .L_47)
	.align		4
.L_47:
        /*001c*/ 	.word	index@(_ZN3cub18CUB_300001_SM_10006detail11EmptyKernelIvEEvv)
        /*0020*/ 	.word	0x00000004


	//----- nvinfo : EIATTR_FRAME_SIZE
	.align		4
.L_48:
        /*0024*/ 	.byte	0x04, 0x11
        /*0026*/ 	.short	(.L_50 - .L_49)
	.align		4
.L_49:
        /*0028*/ 	.word	index@(_ZN3cub18CUB_300001_SM_10006detail11EmptyKernelIvEEvv)
        /*002c*/ 	.word	0x00000000


	//----- nvinfo : EIATTR_MIN_STACK_SIZE
	.align		4
.L_50:
        /*0030*/ 	.byte	0x04, 0x12
        /*0032*/ 	.short	(.L_52 - .L_51)
	.align		4
.L_51:
        /*0034*/ 	.word	index@(_ZN3cub18CUB_300001_SM_10006detail11EmptyKernelIvEEvv)
        /*0038*/ 	.word	0x00000000


	//----- nvinfo : EIATTR_MIN_STACK_SIZE
	.align		4
.L_52:
        /*003c*/ 	.byte	0x04, 0x12
        /*003e*/ 	.short	(.L_54 - .L_53)
	.align		4
.L_53:
        /*0040*/ 	.word	index@(_Z14matmul_int4_v2ILb0EEvPK6__halfPKjS2_S4_PS0_iii)
        /*0044*/ 	.word	0x00000000
.L_54:


//--------------------- .nv.compat                --------------------------
	.section	.nv.compat,"",@"SHT_CUDA_COMPAT_INFO"
	.align	4
        /*0000*/ 	.byte	0x02, 0x09, 0x00, 0x00, 0x02, 0x02, 0x01, 0x00, 0x02, 0x05, 0x05, 0x00, 0x03, 0x07, 0x01, 0x01
        /*0010*/ 	.byte	0x02, 0x03, 0x00, 0x00, 0x02, 0x06, 0x01, 0x00, 0x04, 0x0b, 0x08, 0x00, 0x09, 0x00, 0x00, 0x00
        /*0020*/ 	.byte	0x00, 0x00, 0x00, 0x00


//--------------------- .nv.info._ZN3cub18CUB_300001_SM_10006detail11EmptyKernelIvEEvv --------------------------
	.section	.nv.info._ZN3cub18CUB_300001_SM_10006detail11EmptyKernelIvEEvv,"",@"SHT_CUDA_INFO"
	.sectionflags	@""
	.align	4


	//----- nvinfo : EIATTR_CUDA_API_VERSION
	.align		4
        /*0000*/ 	.byte	0x04, 0x37
        /*0002*/ 	.short	(.L_56 - .L_55)
.L_55:
        /*0004*/ 	.word	0x00000082


	//----- nvinfo : EIATTR_SPARSE_MMA_MASK
	.align		4
.L_56:
        /*0008*/ 	.byte	0x03, 0x50
        /*000a*/ 	.short	0x0000


	//----- nvinfo : EIATTR_MAXREG_COUNT
	.align		4
        /*000c*/ 	.byte	0x03, 0x1b
        /*000e*/ 	.short	0x00ff


	//----- nvinfo : EIATTR_MERCURY_ISA_VERSION
	.align		4
        /*0010*/ 	.byte	0x03, 0x5f
        /*0012*/ 	.short	0x0101


	//----- nvinfo : EIATTR_VRC_CTA_INIT_COUNT
	.align		4
        /*0014*/ 	.byte	0x02, 0x4a
	.zero		1
	.zero		1


	//----- nvinfo : EIATTR_EXIT_INSTR_OFFSETS
	.align		4
        /*0018*/ 	.byte	0x04, 0x1c
        /*001a*/ 	.short	(.L_58 - .L_57)


	//   ....[0]....
.L_57:
        /*001c*/ 	.word	0x00000010


	//----- nvinfo : EIATTR_SW_WAR
	.align		4
.L_58:
        /*0020*/ 	.byte	0x04, 0x36
        /*0022*/ 	.short	(.L_60 - .L_59)
.L_59:
        /*0024*/ 	.word	0x00000008
.L_60:


//--------------------- .nv.info._Z14matmul_int4_v2ILb0EEvPK6__halfPKjS2_S4_PS0_iii --------------------------
	.section	.nv.info._Z14matmul_int4_v2ILb0EEvPK6__halfPKjS2_S4_PS0_iii,"",@"SHT_CUDA_INFO"
	.sectionflags	@""
	.align	4


	//----- nvinfo : EIATTR_CUDA_API_VERSION
	.align		4
        /*0000*/ 	.byte	0x04, 0x37
        /*0002*/ 	.short	(.L_62 - .L_61)
.L_61:
        /*0004*/ 	.word	0x00000082


	//----- nvinfo : EIATTR_KPARAM_INFO
	.align		4
.L_62:
        /*0008*/ 	.byte	0x04, 0x17
        /*000a*/ 	.short	(.L_64 - .L_63)
.L_63:
        /*000c*/ 	.word	0x00000000
        /*0010*/ 	.short	0x0007
        /*0012*/ 	.short	0x0030
        /*0014*/ 	.byte	0x00, 0xf0, 0x11, 0x00


	//----- nvinfo : EIATTR_KPARAM_INFO
	.align		4
.L_64:
        /*0018*/ 	.byte	0x04, 0x17
        /*001a*/ 	.short	(.L_66 - .L_65)
.L_65:
        /*001c*/ 	.word	0x00000000
        /*0020*/ 	.short	0x0006
        /*0022*/ 	.short	0x002c
        /*0024*/ 	.byte	0x00, 0xf0, 0x11, 0x00


	//----- nvinfo : EIATTR_KPARAM_INFO
	.align		4
.L_66:
        /*0028*/ 	.byte	0x04, 0x17
        /*002a*/ 	.short	(.L_68 - .L_67)
.L_67:
        /*002c*/ 	.word	0x00000000
        /*0030*/ 	.short	0x0005
        /*0032*/ 	.short	0x0028
        /*0034*/ 	.byte	0x00, 0xf0, 0x11, 0x00


	//----- nvinfo : EIATTR_KPARAM_INFO
	.align		4
.L_68:
        /*0038*/ 	.byte	0x04, 0x17
        /*003a*/ 	.short	(.L_70 - .L_69)
.L_69:
        /*003c*/ 	.word	0x00000000
        /*0040*/ 	.short	0x0004
        /*0042*/ 	.short	0x0020
        /*0044*/ 	.byte	0x00, 0xf5, 0x21, 0x00


	//----- nvinfo : EIATTR_KPARAM_INFO
	.align		4
.L_70:
        /*0048*/ 	.byte	0x04, 0x17
        /*004a*/ 	.short	(.L_72 - .L_71)
.L_71:
        /*004c*/ 	.word	0x00000000
        /*0050*/ 	.short	0x0003
        /*0052*/ 	.short	0x0018
        /*0054*/ 	.byte	0x00, 0xf5, 0x21, 0x00


	//----- nvinfo : EIATTR_KPARAM_INFO
	.align		4
.L_72:
        /*0058*/ 	.byte	0x04, 0x17
        /*005a*/ 	.short	(.L_74 - .L_73)
.L_73:
        /*005c*/ 	.word	0x00000000
        /*0060*/ 	.short	0x0002
        /*0062*/ 	.short	0x0010
        /*0064*/ 	.byte	0x00, 0xf5, 0x21, 0x00


	//----- nvinfo : EIATTR_KPARAM_INFO
	.align		4
.L_74:
        /*0068*/ 	.byte	0x04, 0x17
        /*006a*/ 	.short	(.L_76 - .L_75)
.L_75:
        /*006c*/ 	.word	0x00000000
        /*0070*/ 	.short	0x0001
        /*0072*/ 	.short	0x0008
        /*0074*/ 	.byte	0x00, 0xf5, 0x21, 0x00


	//----- nvinfo : EIATTR_KPARAM_INFO
	.align		4
.L_76:
        /*0078*/ 	.byte	0x04, 0x17
        /*007a*/ 	.short	(.L_78 - .L_77)
.L_77:
        /*007c*/ 	.word	0x00000000
        /*0080*/ 	.short	0x0000
        /*0082*/ 	.short	0x0000
        /*0084*/ 	.byte	0x00, 0xf5, 0x21, 0x00


	//----- nvinfo : EIATTR_SPARSE_MMA_MASK
	.align		4
.L_78:
        /*0088*/ 	.byte	0x03, 0x50
        /*008a*/ 	.short	0x0000


	//----- nvinfo : EIATTR_MAXREG_COUNT
	.align		4
        /*008c*/ 	.byte	0x03, 0x1b
        /*008e*/ 	.short	0x00ff


	//----- nvinfo : EIATTR_NUM_BARRIERS
	.align		4
        /*0090*/ 	.byte	0x02, 0x4c
        /*0092*/ 	.byte	0x01
	.zero		1


	//----- nvinfo : EIATTR_MERCURY_ISA_VERSION
	.align		4
        /*0094*/ 	.byte	0x03, 0x5f
        /*0096*/ 	.short	0x0101


	//----- nvinfo : EIATTR_VRC_CTA_INIT_COUNT
	.align		4
        /*0098*/ 	.byte	0x02, 0x4a
	.zero		1
	.zero		1


	//----- nvinfo : EIATTR_ATOM16_EMUL_INSTR_REG_MAP
	.align		4
        /*009c*/ 	.byte	0x04, 0x2e
        /*009e*/ 	.short	(.L_80 - .L_79)


	//   ....[0]....
.L_79:
        /*00a0*/ 	.word	0x00001690
        /*00a4*/ 	.short	0x0002
        /*00a6*/ 	.short	0x0000


	//   ....[1]....
        /*00a8*/ 	.word	0x00001740
        /*00ac*/ 	.short	0x0002
        /*00ae*/ 	.short	0x0000


	//----- nvinfo : EIATTR_EXIT_INSTR_OFFSETS
	.align		4
.L_80:
        /*00b0*/ 	.byte	0x04, 0x1c
        /*00b2*/ 	.short	(.L_82 - .L_81)


	//   ....[0]....
.L_81:
        /*00b4*/ 	.word	0x00001620


	//   ....[1]....
        /*00b8*/ 	.word	0x00001780


	//----- nvinfo : EIATTR_CRS_STACK_SIZE
	.align		4
.L_82:
        /*00bc*/ 	.byte	0x04, 0x1e
        /*00be*/ 	.short	(.L_84 - .L_83)
.L_83:
        /*00c0*/ 	.word	0x00000000


	//----- nvinfo : EIATTR_CBANK_PARAM_SIZE
	.align		4
.L_84:
        /*00c4*/ 	.byte	0x03, 0x19
        /*00c6*/ 	.short	0x0034


	//----- nvinfo : EIATTR_PARAM_CBANK
	.align		4
        /*00c8*/ 	.byte	0x04, 0x0a
        /*00ca*/ 	.short	(.L_86 - .L_85)
	.align		4
.L_85:
        /*00cc*/ 	.word	index@(.nv.constant0._Z14matmul_int4_v2ILb0EEvPK6__halfPKjS2_S4_PS0_iii)
        /*00d0*/ 	.short	0x0380
        /*00d2*/ 	.short	0x0034


	//----- nvinfo : EIATTR_SW_WAR
	.align		4
.L_86:
        /*00d4*/ 	.byte	0x04, 0x36
        /*00d6*/ 	.short	(.L_88 - .L_87)
.L_87:
        /*00d8*/ 	.word	0x00000008
.L_88:


//--------------------- .nv.callgraph             --------------------------
	.section	.nv.callgraph,"",@"SHT_CUDA_CALLGRAPH"
	.align	4
	.sectionentsize	8
	.align		4
        /*0000*/ 	.word	0x00000000
	.align		4
        /*0004*/ 	.word	0xffffffff
	.align		4
        /*0008*/ 	.word	0x00000000
	.align		4
        /*000c*/ 	.word	0xfffffffe
	.align		4
        /*0010*/ 	.word	0x00000000
	.align		4
        /*0014*/ 	.word	0xfffffffd
	.align		4
        /*0018*/ 	.word	0x00000000
	.align		4
        /*001c*/ 	.word	0xfffffffc


//--------------------- .nv.constant4             --------------------------
	.section	.nv.constant4,"a",@progbits
	.align	8
	.align		8
.nv.constant4:
        /*0000*/ 	.dword	_ZN34_INTERNAL_fdc648ca_4_k_cu_17cbc7e14cuda3std3__45__cpo5beginE
	.align		8
        /*0008*/ 	.dword	_ZN34_INTERNAL_fdc648ca_4_k_cu_17cbc7e14cuda3std3__45__cpo3endE
	.align		8
        /*0010*/ 	.dword	_ZN34_INTERNAL_fdc648ca_4_k_cu_17cbc7e14cuda3std3__45__cpo6cbeginE
	.align		8
        /*0018*/ 	.dword	_ZN34_INTERNAL_fdc648ca_4_k_cu_17cbc7e14cuda3std3__45__cpo4cendE
	.align		8
        /*0020*/ 	.dword	_ZN34_INTERNAL_fdc648ca_4_k_cu_17cbc7e14cuda3std3__45__cpo6rbeginE
	.align		8
        /*0028*/ 	.dword	_ZN34_INTERNAL_fdc648ca_4_k_cu_17cbc7e14cuda3std3__45__cpo4rendE
	.align		8
        /*0030*/ 	.dword	_ZN34_INTERNAL_fdc648ca_4_k_cu_17cbc7e14cuda3std3__45__cpo7crbeginE
	.align		8
        /*0038*/ 	.dword	_ZN34_INTERNAL_fdc648ca_4_k_cu_17cbc7e14cuda3std3__45__cpo5crendE
	.align		8
        /*0040*/ 	.dword	_ZN34_INTERNAL_fdc648ca_4_k_cu_17cbc7e14cuda3std3__436_GLOBAL__N__fdc648ca_4_k_cu_17cbc7e16ignoreE
	.align		8
        /*0048*/ 	.dword	_ZN34_INTERNAL_fdc648ca_4_k_cu_17cbc7e14cuda3std3__419piecewise_constructE
	.align		8
        /*0050*/ 	.dword	_ZN34_INTERNAL_fdc648ca_4_k_cu_17cbc7e14cuda3std3__48in_placeE
	.align		8
        /*0058*/ 	.dword	_ZN34_INTERNAL_fdc648ca_4_k_cu_17cbc7e14cuda3std3__420unreachable_sentinelE
	.align		8
        /*0060*/ 	.dword	_ZN34_INTERNAL_fdc648ca_4_k_cu_17cbc7e14cuda3std3__47nulloptE
	.align		8
        /*0068*/ 	.dword	_ZN34_INTERNAL_fdc648ca_4_k_cu_17cbc7e14cuda3std3__48unexpectE
	.align		8
        /*0070*/ 	.dword	_ZN34_INTERNAL_fdc648ca_4_k_cu_17cbc7e14cuda3std6ranges3__45__cpo4swapE
	.align		8
        /*0078*/ 	.dword	_ZN34_INTERNAL_fdc648ca_4_k_cu_17cbc7e14cuda3std6ranges3__45__cpo9iter_moveE
	.align		8
        /*0080*/ 	.dword	_ZN34_INTERNAL_fdc648ca_4_k_cu_17cbc7e14cuda3std6ranges3__45__cpo5beginE
	.align		8
        /*0088*/ 	.dword	_ZN34_INTERNAL_fdc648ca_4_k_cu_17cbc7e14cuda3std6ranges3__45__cpo3endE
	.align		8
        /*0090*/ 	.dword	_ZN34_INTERNAL_fdc648ca_4_k_cu_17cbc7e14cuda3std6ranges3__45__cpo6cbeginE
	.align		8
        /*0098*/ 	.dword	_ZN34_INTERNAL_fdc648ca_4_k_cu_17cbc7e14cuda3std6ranges3__45__cpo4cendE
	.align		8
        /*00a0*/ 	.dword	_ZN34_INTERNAL_fdc648ca_4_k_cu_17cbc7e14cuda3std6ranges3__45__cpo7advanceE
	.align		8
        /*00a8*/ 	.dword	_ZN34_INTERNAL_fdc648ca_4_k_cu_17cbc7e14cuda3std6ranges3__45__cpo9iter_swapE
	.align		8
        /*00b0*/ 	.dword	_ZN34_INTERNAL_fdc648ca_4_k_cu_17cbc7e14cuda3std6ranges3__45__cpo4nextE
	.align		8
        /*00b8*/ 	.dword	_ZN34_INTERNAL_fdc648ca_4_k_cu_17cbc7e14cuda3std6ranges3__45__cpo4prevE
	.align		8
        /*00c0*/ 	.dword	_ZN34_INTERNAL_fdc648ca_4_k_cu_17cbc7e14cuda3std6ranges3__45__cpo4dataE
	.align		8
        /*00c8*/ 	.dword	_ZN34_INTERNAL_fdc648ca_4_k_cu_17cbc7e14cuda3std6ranges3__45__cpo5cdataE
	.align		8
        /*00d0*/ 	.dword	_ZN34_INTERNAL_fdc648ca_4_k_cu_17cbc7e14cuda3std6ranges3__45__cpo4sizeE
	.align		8
        /*00d8*/ 	.dword	_ZN34_INTERNAL_fdc648ca_4_k_cu_17cbc7e14cuda3std6ranges3__45__cpo5ssizeE
	.align		8
        /*00e0*/ 	.dword	_ZN34_INTERNAL_fdc648ca_4_k_cu_17cbc7e14cuda3std6ranges3__45__cpo8distanceE
	.align		8
        /*00e8*/ 	.dword	_ZN34_INTERNAL_fdc648ca_4_k_cu_17cbc7e16thrust24THRUST_300001_SM_1000_NS8cuda_cub3parE
	.align		8
        /*00f0*/ 	.dword	_ZN34_INTERNAL_fdc648ca_4_k_cu_17cbc7e16thrust24THRUST_300001_SM_1000_NS8cuda_cub10par_nosyncE
	.align		8
        /*00f8*/ 	.dword	_ZN34_INTERNAL_fdc648ca_4_k_cu_17cbc7e16thrust24THRUST_300001_SM_1000_NS6system6detail10sequential3seqE
	.align		8
        /*0100*/ 	.dword	_ZN34_INTERNAL_fdc648ca_4_k_cu_17cbc7e16thrust24THRUST_300001_SM_1000_NS12placeholders2_1E
	.align		8
        /*0108*/ 	.dword	_ZN34_INTERNAL_fdc648ca_4_k_cu_17cbc7e16thrust24THRUST_300001_SM_1000_NS12placeholders2_2E
	.align		8
        /*0110*/ 	.dword	_ZN34_INTERNAL_fdc648ca_4_k_cu_17cbc7e16thrust24THRUST_300001_SM_1000_NS12placeholders2_3E
	.align		8
        /*0118*/ 	.dword	_ZN34_INTERNAL_fdc648ca_4_k_cu_17cbc7e16thrust24THRUST_300001_SM_1000_NS12placeholders2_4E
	.align		8
        /*0120*/ 	.dword	_ZN34_INTERNAL_fdc648ca_4_k_cu_17cbc7e16thrust24THRUST_300001_SM_1000_NS12placeholders2_5E
	.align		8
        /*0128*/ 	.dword	_ZN34_INTERNAL_fdc648ca_4_k_cu_17cbc7e16thrust24THRUST_300001_SM_1000_NS12placeholders2_6E
	.align		8
        /*0130*/ 	.dword	_ZN34_INTERNAL_fdc648ca_4_k_cu_17cbc7e16thrust24THRUST_300001_SM_1000_NS12placeholders2_7E
	.align		8
        /*0138*/ 	.dword	_ZN34_INTERNAL_fdc648ca_4_k_cu_17cbc7e16thrust24THRUST_300001_SM_1000_NS12placeholders2_8E
	.align		8
        /*0140*/ 	.dword	_ZN34_INTERNAL_fdc648ca_4_k_cu_17cbc7e16thrust24THRUST_300001_SM_1000_NS12placeholders2_9E
	.align		8
        /*0148*/ 	.dword	_ZN34_INTERNAL_fdc648ca_4_k_cu_17cbc7e16thrust24THRUST_300001_SM_1000_NS12placeholders3_10E
	.align		8
        /*0150*/ 	.dword	_ZN34_INTERNAL_fdc648ca_4_k_cu_17cbc7e16thrust24THRUST_300001_SM_1000_NS3seqE


//--------------------- .text._ZN3cub18CUB_300001_SM_10006detail11EmptyKernelIvEEvv --------------------------
	.section	.text._ZN3cub18CUB_300001_SM_10006detail11EmptyKernelIvEEvv,"ax",@progbits
	.align	128
        .global         _ZN3cub18CUB_300001_SM_10006detail11EmptyKernelIvEEvv
        .type           _ZN3cub18CUB_300001_SM_10006detail11EmptyKernelIvEEvv,@function
        .size           _ZN3cub18CUB_300001_SM_10006detail11EmptyKernelIvEEvv,(.L_x_9 - _ZN3cub18CUB_300001_SM_10006detail11EmptyKernelIvEEvv)
        .other          _ZN3cub18CUB_300001_SM_10006detail11EmptyKernelIvEEvv,@"STO_CUDA_ENTRY STV_DEFAULT"
_ZN3cub18CUB_300001_SM_10006detail11EmptyKernelIvEEvv:
.text._ZN3cub18CUB_300001_SM_10006detail11EmptyKernelIvEEvv:
[----:B------:R-:W-:Y:S01]  /*0000*/  LDC R1, c[0x0][0x37c] ;  /* 0x0000df00ff017b82 */ /* 0x000fe20000000800 */
[----:B------:R-:W-:Y:S05]  /*0010*/  EXIT ;  /* 0x000000000000794d */ /* 0x000fea0003800000 */
.L_x_0:
[----:B------:R-:W-:-:S00]  /*0020*/  BRA `(.L_x_0) ;  /* 0xfffffffc00fc7947 */ /* 0x000fc0000383ffff */
[----:B------:R-:W-:-:S00]  /*0030*/  NOP ;  /* 0x0000000000007918 */ /* 0x000fc00000000000 */
        /* <DEDUP_REMOVED lines=12> */
.L_x_9:


//--------------------- .text._Z14matmul_int4_v2ILb0EEvPK6__halfPKjS2_S4_PS0_iii --------------------------
	.section	.text._Z14matmul_int4_v2ILb0EEvPK6__halfPKjS2_S4_PS0_iii,"ax",@progbits
	.align	128
        .global         _Z14matmul_int4_v2ILb0EEvPK6__halfPKjS2_S4_PS0_iii
        .type           _Z14matmul_int4_v2ILb0EEvPK6__halfPKjS2_S4_PS0_iii,@function
        .size           _Z14matmul_int4_v2ILb0EEvPK6__halfPKjS2_S4_PS0_iii,(.L_x_10 - _Z14matmul_int4_v2ILb0EEvPK6__halfPKjS2_S4_PS0_iii)
        .other          _Z14matmul_int4_v2ILb0EEvPK6__halfPKjS2_S4_PS0_iii,@"STO_CUDA_ENTRY STV_DEFAULT"
_Z14matmul_int4_v2ILb0EEvPK6__halfPKjS2_S4_PS0_iii:
.text._Z14matmul_int4_v2ILb0EEvPK6__halfPKjS2_S4_PS0_iii:
[----:B------:R-:W-:Y:S01]  /*0000*/  LDC R1, c[0x0][0x37c] ;  /* 0x0000df00ff017b82 */ /* 0x000fe20000000800 */
[----:B------:R-:W0:Y:S07]  /*0010*/  S2R R2, SR_TID.X ;  /* 0x0000000000027919 */ /* 0x000e2e0000002100 */
[----:B------:R-:W1:Y:S01]  /*0020*/  S2UR UR5, SR_CgaCtaId ;  /* 0x00000000000579c3 */ /* 0x000e620000008800 */
[----:B------:R-:W2:Y:S01]  /*0030*/  LDCU UR8, c[0x0][0x3b0] ;  /* 0x00007600ff0877ac */ /* 0x000ea20008000800 */
[----:B------:R-:W-:Y:S01]  /*0040*/  BSSY.RECONVERGENT B0, `(.L_x_1) ;  /* 0x000015b000007945 */ /* 0x000fe20003800200 */
[----:B------:R-:W3:Y:S01]  /*0050*/  S2R R0, SR_TID.Y ;  /* 0x0000000000007919 */ /* 0x000ee20000002200 */
[----:B------:R-:W-:-:S04]  /*0060*/  UMOV UR4, 0x400 ;  /* 0x0000040000047882 */ /* 0x000fc80000000000 */
[----:B------:R-:W4:Y:S08]  /*0070*/  LDC R9, c[0x0][0x360] ;  /* 0x0000d800ff097b82 */ /* 0x000f300000000800 */
[----:B------:R-:W5:Y:S08]  /*0080*/  S2UR UR7, SR_CTAID.Y ;  /* 0x00000000000779c3 */ /* 0x000f700000002600 */
[----:B------:R-:W5:Y:S01]  /*0090*/  LDC R3, c[0x0][0x364] ;  /* 0x0000d900ff037b82 */ /* 0x000f620000000800 */
[----:B-1----:R-:W-:-:S06]  /*00a0*/  ULEA UR4, UR5, UR4, 0x18 ;  /* 0x0000000405047291 */ /* 0x002fcc000f8ec0ff */
[----:B0-----:R-:W-:Y:S01]  /*00b0*/  LEA R7, R2, UR4, 0x4 ;  /* 0x0000000402077c11 */ /* 0x001fe2000f8e20ff */
[----:B------:R-:W4:Y:S04]  /*00c0*/  S2UR UR6, SR_CTAID.X ;  /* 0x00000000000679c3 */ /* 0x000f280000002500 */
[----:B---3--:R-:W-:Y:S01]  /*00d0*/  IMAD R6, R0, 0x4, R7 ;  /* 0x0000000400067824 */ /* 0x008fe200078e0207 */
[----:B------:R-:W0:Y:S04]  /*00e0*/  LDCU.64 UR4, c[0x0][0x358] ;  /* 0x00006b00ff0477ac */ /* 0x000e280008000a00 */
[----:B------:R1:W-:Y:S01]  /*00f0*/  STS [R6], RZ ;  /* 0x000000ff06007388 */ /* 0x0003e20000000800 */
[----:B-----5:R-:W-:-:S04]  /*0100*/  IMAD R12, R3, UR7, R0 ;  /* 0x00000007030c7c24 */ /* 0x020fc8000f8e0200 */
[----:B--2---:R-:W-:-:S04]  /*0110*/  IMAD R11, R12, UR8, RZ ;  /* 0x000000080c0b7c24 */ /* 0x004fc8000f8e02ff */
[----:B------:R-:W-:Y:S02]  /*0120*/  VIADD R8, R11, UR8 ;  /* 0x000000080b087c36 */ /* 0x000fe40008000000 */
[----:B----4-:R-:W-:-:S03]  /*0130*/  IMAD R9, R9, UR6, R2 ;  /* 0x0000000609097c24 */ /* 0x010fc6000f8e0202 */
[----:B------:R-:W-:-:S13]  /*0140*/  ISETP.GE.U32.AND P0, PT, R11, R8, PT ;  /* 0x000000080b00720c */ /* 0x000fda0003f06070 */
[----:B01----:R-:W-:Y:S05]  /*0150*/  @P0 BRA `(.L_x_2) ;  /* 0x0000001400240947 */ /* 0x003fea0003800000 */
[----:B------:R-:W0:Y:S01]  /*0160*/  LDC R10, c[0x0][0x3a8] ;  /* 0x0000ea00ff0a7b82 */ /* 0x000e220000000800 */
[----:B------:R-:W-:Y:S01]  /*0170*/  VIADDMNMX.U32 R14, R11, 0x8, R8, !PT ;  /* 0x000000080b0e7846 */ /* 0x000fe20007800008 */
[----:B------:R-:W-:Y:S01]  /*0180*/  BSSY.RECONVERGENT B1, `(.L_x_3) ;  /* 0x000005a000017945 */ /* 0x000fe20003800200 */
[----:B------:R-:W-:-:S05]  /*0190*/  LOP3.LUT R15, RZ, R11, RZ, 0x33, !PT ;  /* 0x0000000bff0f7212 */ /* 0x000fca00078e33ff */
[----:B------:R-:W1:Y:S01]  /*01a0*/  LDC.64 R4, c[0x0][0x390] ;  /* 0x0000e400ff047b82 */ /* 0x000e620000000a00 */
[----:B------:R-:W-:-:S05]  /*01b0*/  IMAD.IADD R17, R14, 0x1, R15 ;  /* 0x000000010e117824 */ /* 0x000fca00078e020f */
[C---:B------:R-:W-:Y:S02]  /*01c0*/  LOP3.LUT R15, R17.reuse, 0x18, RZ, 0xc0, !PT ;  /* 0x00000018110f7812 */ /* 0x040fe400078ec0ff */
[----:B------:R-:W2:Y:S01]  /*01d0*/  LDC.64 R2, c[0x0][0x398] ;  /* 0x0000e600ff027b82 */ /* 0x000ea20000000a00 */
[----:B------:R-:W-:Y:S02]  /*01e0*/  ISETP.GE.U32.AND P0, PT, R17, 0x18, PT ;  /* 0x000000181100780c */ /* 0x000fe40003f06070 */
[----:B------:R-:W-:Y:S02]  /*01f0*/  ISETP.NE.AND P1, PT, R15, 0x18, PT ;  /* 0x000000180f00780c */ /* 0x000fe40003f25270 */
[----:B0-----:R-:W-:Y:S01]  /*0200*/  SHF.R.S32.HI R13, RZ, 0x1f, R10 ;  /* 0x0000001fff0d7819 */ /* 0x001fe2000001140a */
[----:B------:R-:W-:-:S03]  /*0210*/  IMAD R15, R12, R10, R9 ;  /* 0x0000000a0c0f7224 */ /* 0x000fc600078e0209 */
[----:B------:R-:W-:Y:S02]  /*0220*/  LEA.HI R14, R13, R10, RZ, 0x3 ;  /* 0x0000000a0d0e7211 */ /* 0x000fe400078f18ff */
[----:B------:R-:W-:Y:S02]  /*0230*/  SHF.R.U32.HI R13, RZ, 0x3, R9 ;  /* 0x00000003ff0d7819 */ /* 0x000fe40000011609 */
[----:B------:R-:W-:Y:S01]  /*0240*/  SHF.R.S32.HI R14, RZ, 0x3, R14 ;  /* 0x00000003ff0e7819 */ /* 0x000fe2000001140e */
[----:B-1----:R-:W-:-:S04]  /*0250*/  IMAD.WIDE.U32 R4, R15, 0x2, R4 ;  /* 0x000000020f047825 */ /* 0x002fc800078e0004 */
[----:B------:R-:W-:Y:S02]  /*0260*/  IMAD R13, R12, R14, R13 ;  /* 0x0000000e0c0d7224 */ /* 0x000fe400078e020d */
[----:B------:R-:W-:Y:S02]  /*0270*/  IMAD.SHL.U32 R14, R9, 0x4, RZ ;  /* 0x00000004090e7824 */ /* 0x000fe400078e00ff */
[----:B--2---:R-:W-:-:S03]  /*0280*/  IMAD.WIDE.U32 R2, R13, 0x4, R2 ;  /* 0x000000040d027825 */ /* 0x004fc600078e0002 */
[----:B------:R-:W-:Y:S01]  /*0290*/  LOP3.LUT R14, R14, 0x1c, RZ, 0xc0, !PT ;  /* 0x0000001c0e0e7812 */ /* 0x000fe200078ec0ff */
[----:B------:R-:W-:Y:S06]  /*02a0*/  @!P1 BRA `(.L_x_4) ;  /* 0x00000004001c9947 */ /* 0x000fec0003800000 */
[----:B------:R-:W2:Y:S04]  /*02b0*/  LDG.E.CONSTANT R13, desc[UR4][R2.64] ;  /* 0x00000004020d7981 */ /* 0x000ea8000c1e9900 */
[----:B------:R0:W5:Y:S01]  /*02c0*/  LDG.E.U16.CONSTANT R16, desc[UR4][R4.64] ;  /* 0x0000000404107981 */ /* 0x000162000c1e9500 */
[----:B------:R-:W-:-:S04]  /*02d0*/  LEA.HI R12, R17, 0x1, RZ, 0x1d ;  /* 0x00000001110c7811 */ /* 0x000fc800078fe8ff */
[----:B------:R-:W-:-:S05]  /*02e0*/  LOP3.LUT R12, R12, 0x3, RZ, 0xc0, !PT ;  /* 0x000000030c0c7812 */ /* 0x000fca00078ec0ff */
[----:B------:R-:W-:Y:S01]  /*02f0*/  IMAD.MOV R17, RZ, RZ, -R12 ;  /* 0x000000ffff117224 */ /* 0x000fe200078e0a0c */
[----:B--2---:R-:W-:-:S04]  /*0300*/  SHF.R.U32.HI R13, RZ, R14, R13 ;  /* 0x0000000eff0d7219 */ /* 0x004fc8000001160d */
[----:B------:R-:W-:-:S05]  /*0310*/  LOP3.LUT R13, R13, 0xf, RZ, 0xc0, !PT ;  /* 0x0000000f0d0d7812 */ /* 0x000fca00078ec0ff */
[----:B0-----:R-:W-:-:S07]  /*0320*/  VIADD R15, R13, 0x1 ;  /* 0x000000010d0f7836 */ /* 0x001fce0000000000 */
.L_x_5:
[----:B0-----:R-:W0:Y:S01]  /*0330*/  LDC.64 R12, c[0x0][0x388] ;  /* 0x0000e200ff0c7b82 */ /* 0x001e220000000a00 */
[----:B------:R-:W-:-:S04]  /*0340*/  SHF.R.S32.HI R18, RZ, 0x1f, R11 ;  /* 0x0000001fff127819 */ /* 0x000fc8000001140b */
[----:B------:R-:W-:-:S04]  /*0350*/  LEA.HI R18, R18, R11, RZ, 0x3 ;  /* 0x0000000b12127211 */ /* 0x000fc800078f18ff */
[----:B------:R-:W-:-:S05]  /*0360*/  SHF.R.S32.HI R18, RZ, 0x3, R18 ;  /* 0x00000003ff127819 */ /* 0x000fca0000011412 */
[----:B------:R-:W-:-:S04]  /*0370*/  IMAD R25, R18, R10, R9 ;  /* 0x0000000a12197224 */ /* 0x000fc800078e0209 */
[----:B0-----:R-:W-:Y:S02]  /*0380*/  IMAD.WIDE.U32 R24, R25, 0x4, R12 ;  /* 0x0000000419187825 */ /* 0x001fe400078e000c */
[----:B------:R-:W0:Y:S03]  /*0390*/  LDC.64 R12, c[0x0][0x380] ;  /* 0x0000e000ff0c7b82 */ /* 0x000e260000000a00 */
[----:B------:R-:W2:Y:S01]  /*03a0*/  LDG.E.CONSTANT R18, desc[UR4][R24.64] ;  /* 0x0000000418127981 */ /* 0x000ea2000c1e9900 */
[----:B0-----:R-:W-:-:S05]  /*03b0*/  IMAD.WIDE R12, R11, 0x2, R12 ;  /* 0x000000020b0c7825 */ /* 0x001fca00078e020c */
[----:B------:R-:W3:Y:S04]  /*03c0*/  LDG.E.CONSTANT R21, desc[UR4][R12.64] ;  /* 0x000000040c157981 */ /* 0x000ee8000c1e9900 */
[----:B------:R-:W4:Y:S04]  /*03d0*/  LDG.E.CONSTANT R20, desc[UR4][R12.64+0x4] ;  /* 0x000004040c147981 */ /* 0x000f28000c1e9900 */
[----:B------:R-:W4:Y:S04]  /*03e0*/  LDG.E.CONSTANT R19, desc[UR4][R12.64+0x8] ;  /* 0x000008040c137981 */ /* 0x000f28000c1e9900 */
[----:B------:R0:W4:Y:S01]  /*03f0*/  LDG.E.CONSTANT R22, desc[UR4][R12.64+0xc] ;  /* 0x00000c040c167981 */ /* 0x000122000c1e9900 */
[----:B------:R-:W-:-:S02]  /*0400*/  VIADD R17, R17, 0x1 ;  /* 0x0000000111117836 */ /* 0x000fc40000000000 */
[----:B------:R-:W-:-:S03]  /*0410*/  VIADD R11, R11, 0x8 ;  /* 0x000000080b0b7836 */ /* 0x000fc60000000000 */
[----:B------:R-:W-:Y:S02]  /*0420*/  ISETP.NE.AND P1, PT, R17, RZ, PT ;  /* 0x000000ff1100720c */ /* 0x000fe40003f25270 */
[----:B--2---:R-:W-:Y:S02]  /*0430*/  LOP3.LUT R26, R18, 0xf, RZ, 0xc0, !PT ;  /* 0x0000000f121a7812 */ /* 0x004fe400078ec0ff */
[--C-:B------:R-:W-:Y:S02]  /*0440*/  SHF.R.U32.HI R27, RZ, 0x4, R18.reuse ;  /* 0x00000004ff1b7819 */ /* 0x100fe40000011612 */
[----:B------:R-:W-:Y:S01]  /*0450*/  SHF.R.U32.HI R24, RZ, 0x8, R18 ;  /* 0x00000008ff187819 */ /* 0x000fe20000011612 */
[----:B------:R-:W-:Y:S01]  /*0460*/  IMAD.IADD R23, R26, 0x1, -R15 ;  /* 0x000000011a177824 */ /* 0x000fe200078e0a0f */
[----:B------:R-:W-:Y:S02]  /*0470*/  LOP3.LUT R26, R27, 0xf, RZ, 0xc0, !PT ;  /* 0x0000000f1b1a7812 */ /* 0x000fe400078ec0ff */
[----:B------:R-:W-:-:S02]  /*0480*/  LOP3.LUT R24, R24, 0xf, RZ, 0xc0, !PT ;  /* 0x0000000f18187812 */ /* 0x000fc400078ec0ff */
[--C-:B------:R-:W-:Y:S01]  /*0490*/  SHF.R.U32.HI R25, RZ, 0xc, R18.reuse ;  /* 0x0000000cff197819 */ /* 0x100fe20000011612 */
[--C-:B------:R-:W-:Y:S01]  /*04a0*/  IMAD.IADD R26, R26, 0x1, -R15.reuse ;  /* 0x000000011a1a7824 */ /* 0x100fe200078e0a0f */
[----:B------:R-:W-:Y:S01]  /*04b0*/  I2F.F16 R23, R23 ;  /* 0x0000001700177306 */ /* 0x000fe20000200c00 */
[--C-:B0-----:R-:W-:Y:S01]  /*04c0*/  IMAD.IADD R12, R24, 0x1, -R15.reuse ;  /* 0x00000001180c7824 */ /* 0x101fe200078e0a0f */
[----:B------:R-:W-:Y:S02]  /*04d0*/  LOP3.LUT R24, R25, 0xf, RZ, 0xc0, !PT ;  /* 0x0000000f19187812 */ /* 0x000fe400078ec0ff */
[----:B------:R-:W-:Y:S02]  /*04e0*/  SHF.R.U32.HI R13, RZ, 0x10, R18 ;  /* 0x00000010ff0d7819 */ /* 0x000fe40000011612 */
[----:B------:R-:W-:Y:S01]  /*04f0*/  LEA.HI R29, R18, -R15, RZ, 0x4 ;  /* 0x8000000f121d7211 */ /* 0x000fe200078f20ff */
[----:B------:R-:W-:Y:S01]  /*0500*/  IMAD.IADD R24, R24, 0x1, -R15 ;  /* 0x0000000118187824 */ /* 0x000fe200078e0a0f */
[----:B------:R-:W0:Y:S01]  /*0510*/  I2F.F16 R26, R26 ;  /* 0x0000001a001a7306 */ /* 0x000e220000200c00 */
[----:B------:R-:W-:-:S05]  /*0520*/  LOP3.LUT R28, R13, 0xf, RZ, 0xc0, !PT ;  /* 0x0000000f0d1c7812 */ /* 0x000fca00078ec0ff */
[----:B------:R-:W-:Y:S02]  /*0530*/  IMAD.IADD R28, R28, 0x1, -R15 ;  /* 0x000000011c1c7824 */ /* 0x000fe400078e0a0f */
[----:B------:R-:W-:Y:S01]  /*0540*/  I2F.F16 R12, R12 ;  /* 0x0000000c000c7306 */ /* 0x000fe20000200c00 */
[----:B0-----:R-:W-:-:S07]  /*0550*/  PRMT R23, R23, 0x5410, R26 ;  /* 0x0000541017177816 */ /* 0x001fce000000001a */
[----:B------:R0:W1:Y:S01]  /*0560*/  I2F.F16 R25, R24 ;  /* 0x0000001800197306 */ /* 0x0000620000200c00 */
[--C-:B------:R-:W-:Y:S02]  /*0570*/  SHF.R.U32.HI R26, RZ, 0x14, R18.reuse ;  /* 0x00000014ff1a7819 */ /* 0x100fe40000011612 */
[----:B------:R-:W-:Y:S01]  /*0580*/  SHF.R.U32.HI R18, RZ, 0x18, R18 ;  /* 0x00000018ff127819 */ /* 0x000fe20000011612 */
[----:B-----5:R-:W-:Y:S01]  /*0590*/  HMUL2 R23, R23, R16.H0_H0 ;  /* 0x2000001017177232 */ /* 0x020fe20000000000 */
[----:B------:R-:W-:Y:S02]  /*05a0*/  LOP3.LUT R26, R26, 0xf, RZ, 0xc0, !PT ;  /* 0x0000000f1a1a7812 */ /* 0x000fe400078ec0ff */
[----:B------:R-:W-:Y:S01]  /*05b0*/  LOP3.LUT R18, R18, 0xf, RZ, 0xc0, !PT ;  /* 0x0000000f12127812 */ /* 0x000fe200078ec0ff */
[----:B------:R-:W-:Y:S02]  /*05c0*/  I2F.F16 R13, R29 ;  /* 0x0000001d000d7306 */ /* 0x000fe40000200c00 */
[----:B------:R-:W-:-:S02]  /*05d0*/  IMAD.IADD R26, R26, 0x1, -R15 ;  /* 0x000000011a1a7824 */ /* 0x000fc400078e0a0f */
[----:B---3--:R-:W-:Y:S02]  /*05e0*/  HFMA2 R23, R21, R23, RZ ;  /* 0x0000001715177231 */ /* 0x008fe400000000ff */
[----:B0-----:R-:W-:Y:S02]  /*05f0*/  IMAD.IADD R24, R18, 0x1, -R15 ;  /* 0x0000000112187824 */ /* 0x001fe400078e0a0f */
[----:B------:R-:W0:Y:S01]  /*0600*/  LDS R18, [R6] ;  /* 0x0000000006127984 */ /* 0x000e220000000800 */
[----:B-1----:R-:W-:Y:S01]  /*0610*/  PRMT R25, R12, 0x5410, R25 ;  /* 0x000054100c197816 */ /* 0x002fe20000000019 */
[----:B------:R-:W-:Y:S04]  /*0620*/  I2F.F16 R27, R26 ;  /* 0x0000001a001b7306 */ /* 0x000fe80000200c00 */
[----:B------:R-:W-:-:S04]  /*0630*/  HMUL2 R25, R25, R16.H0_H0 ;  /* 0x2000001019197232 */ /* 0x000fc80000000000 */
[----:B------:R-:W1:Y:S01]  /*0640*/  I2F.F16 R12, R28 ;  /* 0x0000001c000c7306 */ /* 0x000e620000200c00 */
[----:B----4-:R-:W-:-:S07]  /*0650*/  HFMA2 R23, R20, R25, R23 ;  /* 0x0000001914177231 */ /* 0x010fce0000000017 */
[----:B------:R-:W2:Y:S01]  /*0660*/  I2F.F16 R24, R24 ;  /* 0x0000001800187306 */ /* 0x000ea20000200c00 */
[----:B-1----:R-:W-:-:S05]  /*0670*/  PRMT R27, R12, 0x5410, R27 ;  /* 0x000054100c1b7816 */ /* 0x002fca000000001b */
[----:B------:R-:W-:Y:S01]  /*0680*/  HMUL2 R12, R27, R16.H0_H0 ;  /* 0x200000101b0c7232 */ /* 0x000fe20000000000 */
[----:B--2---:R-:W-:-:S03]  /*0690*/  PRMT R13, R24, 0x5410, R13 ;  /* 0x00005410180d7816 */ /* 0x004fc6000000000d */
[----:B------:R-:W-:Y:S02]  /*06a0*/  HFMA2 R23, R19, R12, R23 ;  /* 0x0000000c13177231 */ /* 0x000fe40000000017 */
[----:B------:R-:W-:-:S04]  /*06b0*/  HMUL2 R12, R13, R16.H0_H0 ;  /* 0x200000100d0c7232 */ /* 0x000fc80000000000 */
[----:B------:R-:W-:-:S04]  /*06c0*/  HFMA2 R12, R22, R12, R23 ;  /* 0x0000000c160c7231 */ /* 0x000fc80000000017 */
[----:B------:R-:W-:-:S05]  /*06d0*/  HADD2 R12, R12.H0_H0, R12.H1_H1 ;  /* 0x3000000c0c0c7230 */ /* 0x000fca0000000800 */
[----:B------:R-:W-:-:S05]  /*06e0*/  HADD2.F32 R13, -RZ, R12.H0_H0 ;  /* 0x2000000cff0d7230 */ /* 0x000fca0000004100 */
[----:B0-----:R-:W-:-:S05]  /*06f0*/  FADD R13, R13, R18 ;  /* 0x000000120d0d7221 */ /* 0x001fca0000000000 */
[----:B------:R0:W-:Y:S01]  /*0700*/  STS [R6], R13 ;  /* 0x0000000d06007388 */ /* 0x0001e20000000800 */
[----:B------:R-:W-:Y:S05]  /*0710*/  @P1 BRA `(.L_x_5) ;  /* 0xfffffffc00041947 */ /* 0x000fea000383ffff */
.L_x_4:
[----:B------:R-:W-:Y:S05]  /*0720*/  BSYNC.RECONVERGENT B1 ;  /* 0x0000000000017941 */ /* 0x000fea0003800200 */
.L_x_3:
[----:B------:R-:W-:Y:S05]  /*0730*/  @!P0 BRA `(.L_x_2) ;  /* 0x0000000c00ac8947 */ /* 0x000fea0003800000 */
[----:B------:R-:W2:Y:S04]  /*0740*/  LDG.E.CONSTANT R3, desc[UR4][R2.64] ;  /* 0x0000000402037981 */ /* 0x000ea8000c1e9900 */
[----:B0-----:R0:W5:Y:S01]  /*0750*/  LDG.E.U16.CONSTANT R13, desc[UR4][R4.64] ;  /* 0x00000004040d7981 */ /* 0x001162000c1e9500 */
[----:B--2---:R-:W-:-:S04]  /*0760*/  SHF.R.U32.HI R14, RZ, R14, R3 ;  /* 0x0000000eff0e7219 */ /* 0x004fc80000011603 */
[----:B------:R-:W-:-:S05]  /*0770*/  LOP3.LUT R12, R14, 0xf, RZ, 0xc0, !PT ;  /* 0x0000000f0e0c7812 */ /* 0x000fca00078ec0ff */
[----:B0-----:R-:W-:-:S07]  /*0780*/  VIADD R12, R12, 0x1 ;  /* 0x000000010c0c7836 */ /* 0x001fce0000000000 */
.L_x_6:
[----:B------:R-:W0:Y:S01]  /*0790*/  LDC.64 R4, c[0x0][0x388] ;  /* 0x0000e200ff047b82 */ /* 0x000e220000000a00 */
[----:B------:R-:W-:-:S04]  /*07a0*/  SHF.R.S32.HI R2, RZ, 0x1f, R11 ;  /* 0x0000001fff027819 */ /* 0x000fc8000001140b */
[----:B------:R-:W-:-:S04]  /*07b0*/  LEA.HI R2, R2, R11, RZ, 0x3 ;  /* 0x0000000b02027211 */ /* 0x000fc800078f18ff */
[----:B------:R-:W-:-:S05]  /*07c0*/  SHF.R.S32.HI R2, RZ, 0x3, R2 ;  /* 0x00000003ff027819 */ /* 0x000fca0000011402 */
[----:B------:R-:W-:Y:S02]  /*07d0*/  IMAD R19, R2, R10, R9 ;  /* 0x0000000a02137224 */ /* 0x000fe400078e0209 */
[----:B------:R-:W1:Y:S02]  /*07e0*/  LDC.64 R2, c[0x0][0x380] ;  /* 0x0000e000ff027b82 */ /* 0x000e640000000a00 */
[----:B0-----:R-:W-:-:S05]  /*07f0*/  IMAD.WIDE.U32 R18, R19, 0x4, R4 ;  /* 0x0000000413127825 */ /* 0x001fca00078e0004 */
[----:B------:R-:W2:Y:S01]  /*0800*/  LDG.E.CONSTANT R23, desc[UR4][R18.64] ;  /* 0x0000000412177981 */ /* 0x000ea2000c1e9900 */
[----:B-1----:R-:W-:-:S05]  /*0810*/  IMAD.WIDE R2, R11, 0x2, R2 ;  /* 0x000000020b027825 */ /* 0x002fca00078e0202 */
[----:B------:R-:W3:Y:S04]  /*0820*/  LDG.E.CONSTANT R16, desc[UR4][R2.64] ;  /* 0x0000000402107981 */ /* 0x000ee8000c1e9900 */
[----:B------:R-:W4:Y:S01]  /*0830*/  LDG.E.CONSTANT R24, desc[UR4][R2.64+0x4] ;  /* 0x0000040402187981 */ /* 0x000f22000c1e9900 */
[----:B------:R-:W-:-:S03]  /*0840*/  VIADD R15, R11, 0x8 ;  /* 0x000000080b0f7836 */ /* 0x000fc60000000000 */
[----:B------:R-:W4:Y:S02]  /*0850*/  LDG.E.CONSTANT R20, desc[UR4][R2.64+0x8] ;  /* 0x0000080402147981 */ /* 0x000f24000c1e9900 */
[----:B------:R-:W-:Y:S02]  /*0860*/  SHF.R.S32.HI R14, RZ, 0x1f, R15 ;  /* 0x0000001fff0e7819 */ /* 0x000fe4000001140f */
[----:B------:R-:W4:Y:S02]  /*0870*/  LDG.E.CONSTANT R19, desc[UR4][R2.64+0xc] ;  /* 0x00000c0402137981 */ /* 0x000f24000c1e9900 */
[----:B------:R-:W-:Y:S02]  /*0880*/  LEA.HI R14, R14, R15, RZ, 0x3 ;  /* 0x0000000f0e0e7211 */ /* 0x000fe400078f18ff */
[----:B------:R-:W4:Y:S02]  /*0890*/  LDG.E.CONSTANT R21, desc[UR4][R2.64+0x10] ;  /* 0x0000100402157981 */ /* 0x000f24000c1e9900 */
[----:B------:R-:W-:-:S02]  /*08a0*/  SHF.R.S32.HI R14, RZ, 0x3, R14 ;  /* 0x00000003ff0e7819 */ /* 0x000fc4000001140e */
[----:B------:R-:W4:Y:S03]  /*08b0*/  LDG.E.CONSTANT R22, desc[UR4][R2.64+0x14] ;  /* 0x0000140402167981 */ /* 0x000f26000c1e9900 */
[----:B------:R-:W-:-:S04]  /*08c0*/  IMAD R15, R14, R10, R9 ;  /* 0x0000000a0e0f7224 */ /* 0x000fc800078e0209 */
[----:B------:R-:W-:-:S06]  /*08d0*/  IMAD.WIDE.U32 R14, R15, 0x4, R4 ;  /* 0x000000040f0e7825 */ /* 0x000fcc00078e0004 */
[----:B------:R0:W4:Y:S01]  /*08e0*/  LDG.E.CONSTANT R15, desc[UR4][R14.64] ;  /* 0x000000040e0f7981 */ /* 0x000122000c1e9900 */
[--C-:B--2---:R-:W-:Y:S02]  /*08f0*/  SHF.R.U32.HI R18, RZ, 0x4, R23.reuse ;  /* 0x00000004ff127819 */ /* 0x104fe40000011617 */
[----:B------:R-:W-:Y:S02]  /*0900*/  LOP3.LUT R17, R23, 0xf, RZ, 0xc0, !PT ;  /* 0x0000000f17117812 */ /* 0x000fe400078ec0ff */
[----:B------:R-:W-:Y:S02]  /*0910*/  LOP3.LUT R25, R18, 0xf, RZ, 0xc0, !PT ;  /* 0x0000000f12197812 */ /* 0x000fe400078ec0ff */
[----:B------:R-:W-:Y:S01]  /*0920*/  SHF.R.U32.HI R18, RZ, 0x8, R23 ;  /* 0x00000008ff127819 */ /* 0x000fe20000011617 */
[--C-:B------:R-:W-:Y:S02]  /*0930*/  IMAD.IADD R17, R17, 0x1, -R12.reuse ;  /* 0x0000000111117824 */ /* 0x100fe400078e0a0c */
[----:B------:R-:W-:Y:S01]  /*0940*/  IMAD.IADD R25, R25, 0x1, -R12 ;  /* 0x0000000119197824 */ /* 0x000fe200078e0a0c */
[----:B------:R-:W-:-:S02]  /*0950*/  LOP3.LUT R27, R18, 0xf, RZ, 0xc0, !PT ;  /* 0x0000000f121b7812 */ /* 0x000fc400078ec0ff */
[----:B------:R-:W-:Y:S01]  /*0960*/  SHF.R.U32.HI R18, RZ, 0xc, R23 ;  /* 0x0000000cff127819 */ /* 0x000fe20000011617 */
[----:B------:R-:W-:Y:S03]  /*0970*/  I2F.F16 R17, R17 ;  /* 0x0000001100117306 */ /* 0x000fe60000200c00 */
[----:B------:R-:W-:-:S05]  /*0980*/  LOP3.LUT R29, R18, 0xf, RZ, 0xc0, !PT ;  /* 0x0000000f121d7812 */ /* 0x000fca00078ec0ff */
[----:B0-----:R-:W0:Y:S01]  /*0990*/  I2F.F16 R14, R25 ;  /* 0x00000019000e7306 */ /* 0x001e220000200c00 */
[--C-:B------:R-:W-:Y:S02]  /*09a0*/  IMAD.IADD R27, R27, 0x1, -R12.reuse ;  /* 0x000000011b1b7824 */ /* 0x100fe400078e0a0c */
[----:B------:R-:W-:-:S05]  /*09b0*/  IMAD.IADD R29, R29, 0x1, -R12 ;  /* 0x000000011d1d7824 */ /* 0x000fca00078e0a0c */
[----:B------:R-:W-:Y:S08]  /*09c0*/  I2F.F16 R27, R27 ;  /* 0x0000001b001b7306 */ /* 0x000ff00000200c00 */
[----:B------:R-:W1:Y:S01]  /*09d0*/  I2F.F16 R18, R29 ;  /* 0x0000001d00127306 */ /* 0x000e620000200c00 */
[----:B0-----:R-:W-:-:S05]  /*09e0*/  PRMT R14, R17, 0x5410, R14 ;  /* 0x00005410110e7816 */ /* 0x001fca000000000e */
[----:B-----5:R-:W-:Y:S01]  /*09f0*/  HMUL2 R14, R14, R13.H0_H0 ;  /* 0x2000000d0e0e7232 */ /* 0x020fe20000000000 */
[----:B------:R-:W-:-:S03]  /*0a00*/  SHF.R.U32.HI R17, RZ, 0x10, R23 ;  /* 0x00000010ff117819 */ /* 0x000fc60000011617 */
[----:B---3--:R-:W-:Y:S01]  /*0a10*/  HFMA2 R14, R16, R14, RZ ;  /* 0x0000000e100e7231 */ /* 0x008fe200000000ff */
[----:B-1----:R-:W-:Y:S02]  /*0a20*/  PRMT R18, R27, 0x5410, R18 ;  /* 0x000054101b127816 */ /* 0x002fe40000000012 */
[----:B------:R-:W-:-:S03]  /*0a30*/  LOP3.LUT R25, R17, 0xf, RZ, 0xc0, !PT ;  /* 0x0000000f11197812 */ /* 0x000fc600078ec0ff */
[----:B------:R-:W-:Y:S01]  /*0a40*/  HMUL2 R18, R18, R13.H0_H0 ;  /* 0x2000000d12127232 */ /* 0x000fe20000000000 */
[----:B------:R-:W-:-:S03]  /*0a50*/  SHF.R.U32.HI R26, RZ, 0x14, R23 ;  /* 0x00000014ff1a7819 */ /* 0x000fc60000011617 */
[----:B----4-:R-:W-:Y:S02]  /*0a60*/  HFMA2 R24, R24, R18, R14 ;  /* 0x0000001218187231 */ /* 0x010fe4000000000e */
[----:B------:R-:W-:Y:S01]  /*0a70*/  IMAD.IADD R18, R25, 0x1, -R12 ;  /* 0x0000000119127824 */ /* 0x000fe200078e0a0c */
[----:B------:R-:W2:Y:S01]  /*0a80*/  LDG.E.CONSTANT R14, desc[UR4][R2.64+0x18] ;  /* 0x00001804020e7981 */ /* 0x000ea2000c1e9900 */
[----:B------:R-:W-:Y:S01]  /*0a90*/  VIADD R16, R11, 0x10 ;  /* 0x000000100b107836 */ /* 0x000fe20000000000 */
[----:B------:R-:W-:-:S04]  /*0aa0*/  LOP3.LUT R25, R26, 0xf, RZ, 0xc0, !PT ;  /* 0x0000000f1a197812 */ /* 0x000fc800078ec0ff */
[----:B------:R-:W-:Y:S01]  /*0ab0*/  SHF.R.S32.HI R17, RZ, 0x1f, R16 ;  /* 0x0000001fff117819 */ /* 0x000fe20000011410 */
[----:B------:R-:W-:Y:S01]  /*0ac0*/  IMAD.IADD R25, R25, 0x1, -R12 ;  /* 0x0000000119197824 */ /* 0x000fe200078e0a0c */
[----:B------:R-:W-:Y:S02]  /*0ad0*/  I2F.F16 R18, R18 ;  /* 0x0000001200127306 */ /* 0x000fe40000200c00 */
[----:B------:R-:W-:-:S04]  /*0ae0*/  LEA.HI R17, R17, R16, RZ, 0x3 ;  /* 0x0000001011117211 */ /* 0x000fc800078f18ff */
[----:B------:R-:W-:Y:S02]  /*0af0*/  SHF.R.S32.HI R17, RZ, 0x3, R17 ;  /* 0x00000003ff117819 */ /* 0x000fe40000011411 */
[----:B------:R-:W0:Y:S01]  /*0b00*/  I2F.F16 R25, R25 ;  /* 0x0000001900197306 */ /* 0x000e220000200c00 */
[----:B------:R-:W-:Y:S02]  /*0b10*/  SHF.R.U32.HI R26, RZ, 0x18, R23 ;  /* 0x00000018ff1a7819 */ /* 0x000fe40000011617 */
[----:B------:R-:W-:Y:S02]  /*0b20*/  IMAD R17, R17, R10, R9 ;  /* 0x0000000a11117224 */ /* 0x000fe400078e0209 */
[----:B------:R-:W-:Y:S02]  /*0b30*/  LOP3.LUT R27, R26, 0xf, RZ, 0xc0, !PT ;  /* 0x0000000f1a1b7812 */ /* 0x000fe400078ec0ff */
[----:B------:R-:W-:Y:S01]  /*0b40*/  IMAD.WIDE.U32 R16, R17, 0x4, R4 ;  /* 0x0000000411107825 */ /* 0x000fe200078e0004 */
[----:B------:R-:W-:-:S03]  /*0b50*/  LEA.HI R23, R23, -R12, RZ, 0x4 ;  /* 0x8000000c17177211 */ /* 0x000fc600078f20ff */
[----:B------:R-:W-:Y:S02]  /*0b60*/  IMAD.IADD R26, R27, 0x1, -R12 ;  /* 0x000000011b1a7824 */ /* 0x000fe400078e0a0c */
[----:B------:R1:W3:Y:S01]  /*0b70*/  LDG.E.CONSTANT R17, desc[UR4][R16.64] ;  /* 0x0000000410117981 */ /* 0x0002e2000c1e9900 */
[----:B0-----:R-:W-:Y:S02]  /*0b80*/  PRMT R18, R18, 0x5410, R25 ;  /* 0x0000541012127816 */ /* 0x001fe40000000019 */
[----:B------:R-:W-:-:S03]  /*0b90*/  LOP3.LUT R25, R15, 0xf, RZ, 0xc0, !PT ;  /* 0x0000000f0f197812 */ /* 0x000fc600078ec0ff */
[----:B------:R-:W-:Y:S01]  /*0ba0*/  HMUL2 R28, R18, R13.H0_H0 ;  /* 0x2000000d121c7232 */ /* 0x000fe20000000000 */
[----:B------:R-:W-:Y:S01]  /*0bb0*/  I2F.F16 R23, R23 ;  /* 0x0000001700177306 */ /* 0x000fe20000200c00 */
[----:B------:R-:W4:Y:S01]  /*0bc0*/  LDG.E.CONSTANT R18, desc[UR4][R2.64+0x1c] ;  /* 0x00001c0402127981 */ /* 0x000f22000c1e9900 */
[----:B-1----:R-:W-:Y:S01]  /*0bd0*/  SHF.R.U32.HI R16, RZ, 0x4, R15 ;  /* 0x00000004ff107819 */ /* 0x002fe2000001160f */
[----:B------:R-:W-:-:S05]  /*0be0*/  HFMA2 R24, R20, R28, R24 ;  /* 0x0000001c14187231 */ /* 0x000fca0000000018 */
[----:B------:R-:W0:Y:S01]  /*0bf0*/  I2F.F16 R26, R26 ;  /* 0x0000001a001a7306 */ /* 0x000e220000200c00 */
[----:B------:R-:W-:Y:S01]  /*0c00*/  IMAD.IADD R20, R25, 0x1, -R12 ;  /* 0x0000000119147824 */ /* 0x000fe200078e0a0c */
[----:B------:R-:W-:-:S05]  /*0c10*/  LOP3.LUT R25, R16, 0xf, RZ, 0xc0, !PT ;  /* 0x0000000f10197812 */ /* 0x000fca00078ec0ff */
[----:B------:R-:W-:Y:S01]  /*0c20*/  IMAD.IADD R25, R25, 0x1, -R12 ;  /* 0x0000000119197824 */ /* 0x000fe200078e0a0c */
[----:B------:R-:W-:Y:S01]  /*0c30*/  I2F.F16 R20, R20 ;  /* 0x0000001400147306 */ /* 0x000fe20000200c00 */
[----:B------:R-:W-:Y:S02]  /*0c40*/  SHF.R.U32.HI R16, RZ, 0x8, R15 ;  /* 0x00000008ff107819 */ /* 0x000fe4000001160f */
[----:B0-----:R-:W-:-:S05]  /*0c50*/  PRMT R26, R26, 0x5410, R23 ;  /* 0x000054101a1a7816 */ /* 0x001fca0000000017 */
[----:B------:R-:W0:Y:S01]  /*0c60*/  I2F.F16 R25, R25 ;  /* 0x0000001900197306 */ /* 0x000e220000200c00 */
[----:B------:R-:W-:Y:S01]  /*0c70*/  LOP3.LUT R23, R16, 0xf, RZ, 0xc0, !PT ;  /* 0x0000000f10177812 */ /* 0x000fe200078ec0ff */
[----:B------:R-:W-:-:S04]  /*0c80*/  HMUL2 R27, R26, R13.H0_H0 ;  /* 0x2000000d1a1b7232 */ /* 0x000fc80000000000 */
[----:B------:R-:W-:Y:S01]  /*0c90*/  HFMA2 R16, R19, R27, R24 ;  /* 0x0000001b13107231 */ /* 0x000fe20000000018 */
[----:B------:R-:W-:Y:S01]  /*0ca0*/  SHF.R.U32.HI R24, RZ, 0xc, R15 ;  /* 0x0000000cff187819 */ /* 0x000fe2000001160f */
[----:B------:R-:W-:-:S03]  /*0cb0*/  VIADD R19, R11, 0x18 ;  /* 0x000000180b137836 */ /* 0x000fc60000000000 */
[----:B------:R-:W-:Y:S02]  /*0cc0*/  LOP3.LUT R27, R24, 0xf, RZ, 0xc0, !PT ;  /* 0x0000000f181b7812 */ /* 0x000fe400078ec0ff */
[----:B0-----:R-:W-:Y:S02]  /*0cd0*/  PRMT R24, R20, 0x5410, R25 ;  /* 0x0000541014187816 */ /* 0x001fe40000000019 */
[----:B------:R-:W-:-:S04]  /*0ce0*/  SHF.R.S32.HI R20, RZ, 0x1f, R19 ;  /* 0x0000001fff147819 */ /* 0x000fc80000011413 */
[----:B------:R-:W-:Y:S02]  /*0cf0*/  LEA.HI R25, R20, R19, RZ, 0x3 ;  /* 0x0000001314197211 */ /* 0x000fe400078f18ff */
[----:B------:R-:W4:Y:S01]  /*0d00*/  LDG.E.CONSTANT R19, desc[UR4][R2.64+0x20] ;  /* 0x0000200402137981 */ /* 0x000f22000c1e9900 */
[--C-:B------:R-:W-:Y:S02]  /*0d10*/  IMAD.IADD R23, R23, 0x1, -R12.reuse ;  /* 0x0000000117177824 */ /* 0x100fe400078e0a0c */
[----:B------:R-:W-:Y:S01]  /*0d20*/  IMAD.IADD R27, R27, 0x1, -R12 ;  /* 0x000000011b1b7824 */ /* 0x000fe200078e0a0c */
[----:B------:R-:W-:-:S03]  /*0d30*/  SHF.R.S32.HI R25, RZ, 0x3, R25 ;  /* 0x00000003ff197819 */ /* 0x000fc60000011419 */
[----:B------:R-:W-:Y:S02]  /*0d40*/  I2F.F16 R23, R23 ;  /* 0x0000001700177306 */ /* 0x000fe40000200c00 */
[----:B------:R-:W-:-:S06]  /*0d50*/  IMAD R25, R25, R10, R9 ;  /* 0x0000000a19197224 */ /* 0x000fcc00078e0209 */
[----:B------:R-:W0:Y:S01]  /*0d60*/  I2F.F16 R20, R27 ;  /* 0x0000001b00147306 */ /* 0x000e220000200c00 */
[----:B------:R-:W-:-:S04]  /*0d70*/  IMAD.WIDE.U32 R4, R25, 0x4, R4 ;  /* 0x0000000419047825 */ /* 0x000fc800078e0004 */
[----:B------:R-:W-:Y:S01]  /*0d80*/  HMUL2 R24, R24, R13.H0_H0 ;  /* 0x2000000d18187232 */ /* 0x000fe20000000000 */
[----:B------:R-:W4:Y:S04]  /*0d90*/  LDG.E.CONSTANT R25, desc[UR4][R2.64+0x3c] ;  /* 0x00003c0402197981 */ /* 0x000f28000c1e9900 */
[----:B------:R-:W4:Y:S01]  /*0da0*/  LDG.E.CONSTANT R5, desc[UR4][R4.64] ;  /* 0x0000000404057981 */ /* 0x000f22000c1e9900 */
[----:B0-----:R-:W-:-:S03]  /*0db0*/  PRMT R26, R23, 0x5410, R20 ;  /* 0x00005410171a7816 */ /* 0x001fc60000000014 */
[----:B------:R-:W4:Y:S01]  /*0dc0*/  LDG.E.CONSTANT R20, desc[UR4][R2.64+0x24] ;  /* 0x0000240402147981 */ /* 0x000f22000c1e9900 */
[----:B------:R-:W-:-:S03]  /*0dd0*/  HFMA2 R24, R21, R24, RZ ;  /* 0x0000001815187231 */ /* 0x000fc600000000ff */
[----:B------:R-:W4:Y:S01]  /*0de0*/  LDG.E.CONSTANT R21, desc[UR4][R2.64+0x28] ;  /* 0x0000280402157981 */ /* 0x000f22000c1e9900 */
[----:B------:R-:W-:-:S03]  /*0df0*/  HMUL2 R26, R26, R13.H0_H0 ;  /* 0x2000000d1a1a7232 */ /* 0x000fc60000000000 */
[----:B------:R-:W4:Y:S01]  /*0e00*/  LDG.E.CONSTANT R4, desc[UR4][R2.64+0x30] ;  /* 0x0000300402047981 */ /* 0x000f22000c1e9900 */
[----:B------:R-:W-:Y:S01]  /*0e10*/  HFMA2 R26, R22, R26, R24 ;  /* 0x0000001a161a7231 */ /* 0x000fe20000000018 */
[--C-:B------:R-:W-:Y:S02]  /*0e20*/  SHF.R.U32.HI R22, RZ, 0x10, R15.reuse ;  /* 0x00000010ff167819 */ /* 0x100fe4000001160f */
[----:B------:R-:W4:Y:S02]  /*0e30*/  LDG.E.CONSTANT R24, desc[UR4][R2.64+0x34] ;  /* 0x0000340402187981 */ /* 0x000f24000c1e9900 */
[----:B------:R-:W-:Y:S02]  /*0e40*/  LOP3.LUT R23, R22, 0xf, RZ, 0xc0, !PT ;  /* 0x0000000f16177812 */ /* 0x000fe400078ec0ff */
[----:B------:R-:W-:-:S03]  /*0e50*/  SHF.R.U32.HI R22, RZ, 0x14, R15 ;  /* 0x00000014ff167819 */ /* 0x000fc6000001160f */
[--C-:B------:R-:W-:Y:S01]  /*0e60*/  IMAD.IADD R27, R23, 0x1, -R12.reuse ;  /* 0x00000001171b7824 */ /* 0x100fe200078e0a0c */
[----:B------:R-:W-:Y:S02]  /*0e70*/  LOP3.LUT R23, R22, 0xf, RZ, 0xc0, !PT ;  /* 0x0000000f16177812 */ /* 0x000fe400078ec0ff */
[----:B------:R-:W4:Y:S03]  /*0e80*/  LDG.E.CONSTANT R22, desc[UR4][R2.64+0x38] ;  /* 0x0000380402167981 */ /* 0x000f26000c1e9900 */
[----:B------:R-:W-:Y:S02]  /*0e90*/  IMAD.IADD R28, R23, 0x1, -R12 ;  /* 0x00000001171c7824 */ /* 0x000fe400078e0a0c */
[----:B------:R0:W4:Y:S01]  /*0ea0*/  LDG.E.CONSTANT R23, desc[UR4][R2.64+0x2c] ;  /* 0x00002c0402177981 */ /* 0x000122000c1e9900 */
[----:B------:R-:W-:Y:S08]  /*0eb0*/  I2F.F16 R27, R27 ;  /* 0x0000001b001b7306 */ /* 0x000ff00000200c00 */
[----:B------:R-:W1:Y:S02]  /*0ec0*/  I2F.F16 R28, R28 ;  /* 0x0000001c001c7306 */ /* 0x000e640000200c00 */
[----:B-1----:R-:W-:-:S05]  /*0ed0*/  PRMT R28, R27, 0x5410, R28 ;  /* 0x000054101b1c7816 */ /* 0x002fca000000001c */
[----:B0-----:R-:W-:Y:S01]  /*0ee0*/  HMUL2 R3, R28, R13.H0_H0 ;  /* 0x2000000d1c037232 */ /* 0x001fe20000000000 */
[----:B------:R-:W-:-:S03]  /*0ef0*/  LEA.HI R27, R15, -R12, RZ, 0x4 ;  /* 0x8000000c0f1b7211 */ /* 0x000fc600078f20ff */
[----:B--2---:R-:W-:Y:S01]  /*0f00*/  HFMA2 R26, R14, R3, R26 ;  /* 0x000000030e1a7231 */ /* 0x004fe2000000001a */
[----:B------:R-:W-:-:S04]  /*0f10*/  SHF.R.U32.HI R14, RZ, 0x18, R15 ;  /* 0x00000018ff0e7819 */ /* 0x000fc8000001160f */
[----:B------:R-:W-:-:S05]  /*0f20*/  LOP3.LUT R15, R14, 0xf, RZ, 0xc0, !PT ;  /* 0x0000000f0e0f7812 */ /* 0x000fca00078ec0ff */
[----:B------:R-:W-:Y:S01]  /*0f30*/  IMAD.IADD R15, R15, 0x1, -R12 ;  /* 0x000000010f0f7824 */ /* 0x000fe200078e0a0c */
[----:B------:R-:W-:Y:S08]  /*0f40*/  I2F.F16 R14, R27 ;  /* 0x0000001b000e7306 */ /* 0x000ff00000200c00 */
[----:B------:R-:W0:Y:S01]  /*0f50*/  I2F.F16 R15, R15 ;  /* 0x0000000f000f7306 */ /* 0x000e220000200c00 */
[----:B---3--:R-:W-:-:S02]  /*0f60*/  LOP3.LUT R29, R17, 0xf, RZ, 0xc0, !PT ;  /* 0x0000000f111d7812 */ /* 0x008fc400078ec0ff */
[----:B0-----:R-:W-:Y:S02]  /*0f70*/  PRMT R28, R15, 0x5410, R14 ;  /* 0x000054100f1c7816 */ /* 0x001fe4000000000e */
[----:B------:R-:W-:Y:S01]  /*0f80*/  SHF.R.U32.HI R14, RZ, 0x4, R17 ;  /* 0x00000004ff0e7819 */ /* 0x000fe20000011611 */
[----:B------:R-:W-:Y:S02]  /*0f90*/  IMAD.IADD R2, R29, 0x1, -R12 ;  /* 0x000000011d027824 */ /* 0x000fe400078e0a0c */
[----:B------:R-:W-:Y:S01]  /*0fa0*/  HMUL2 R3, R28, R13.H0_H0 ;  /* 0x2000000d1c037232 */ /* 0x000fe20000000000 */
[----:B------:R-:W-:-:S03]  /*0fb0*/  LOP3.LUT R29, R14, 0xf, RZ, 0xc0, !PT ;  /* 0x0000000f0e1d7812 */ /* 0x000fc600078ec0ff */
[----:B----4-:R-:W-:Y:S02]  /*0fc0*/  HFMA2 R18, R18, R3, R26 ;  /* 0x0000000312127231 */ /* 0x010fe4000000001a */
[----:B------:R-:W-:Y:S01]  /*0fd0*/  IMAD.IADD R3, R29, 0x1, -R12 ;  /* 0x000000011d037824 */ /* 0x000fe200078e0a0c */
[----:B------:R-:W-:Y:S08]  /*0fe0*/  I2F.F16 R2, R2 ;  /* 0x0000000200027306 */ /* 0x000ff00000200c00 */
[----:B------:R-:W0:Y:S01]  /*0ff0*/  I2F.F16 R3, R3 ;  /* 0x0000000300037306 */ /* 0x000e220000200c00 */
[----:B------:R-:W-:-:S04]  /*1000*/  SHF.R.U32.HI R14, RZ, 0x8, R17 ;  /* 0x00000008ff0e7819 */ /* 0x000fc80000011611 */
[----:B------:R-:W-:Y:S02]  /*1010*/  LOP3.LUT R15, R14, 0xf, RZ, 0xc0, !PT ;  /* 0x0000000f0e0f7812 */ /* 0x000fe400078ec0ff */
[----:B------:R-:W-:Y:S02]  /*1020*/  SHF.R.U32.HI R14, RZ, 0xc, R17 ;  /* 0x0000000cff0e7819 */ /* 0x000fe40000011611 */
[----:B0-----:R-:W-:-:S05]  /*1030*/  PRMT R2, R2, 0x5410, R3 ;  /* 0x0000541002027816 */ /* 0x001fca0000000003 */
[----:B------:R-:W-:Y:S01]  /*1040*/  HMUL2 R26, R2, R13.H0_H0 ;  /* 0x2000000d021a7232 */ /* 0x000fe20000000000 */
[--C-:B------:R-:W-:Y:S01]  /*1050*/  SHF.R.U32.HI R2, RZ, 0x10, R17.reuse ;  /* 0x00000010ff027819 */ /* 0x100fe20000011611 */
[--C-:B------:R-:W-:Y:S01]  /*1060*/  IMAD.IADD R15, R15, 0x1, -R12.reuse ;  /* 0x000000010f0f7824 */ /* 0x100fe200078e0a0c */
[----:B------:R-:W-:Y:S02]  /*1070*/  LOP3.LUT R27, R14, 0xf, RZ, 0xc0, !PT ;  /* 0x0000000f0e1b7812 */ /* 0x000fe400078ec0ff */
[----:B------:R-:W-:Y:S01]  /*1080*/  LOP3.LUT R3, R2, 0xf, RZ, 0xc0, !PT ;  /* 0x0000000f02037812 */ /* 0x000fe200078ec0ff */
[----:B------:R0:W-:Y:S01]  /*1090*/  I2F.F16 R14, R15 ;  /* 0x0000000f000e7306 */ /* 0x0001e20000200c00 */
[----:B------:R-:W-:Y:S01]  /*10a0*/  HFMA2 R19, R19, R26, RZ ;  /* 0x0000001a13137231 */ /* 0x000fe200000000ff */
[----:B------:R-:W-:Y:S01]  /*10b0*/  SHF.R.U32.HI R26, RZ, 0x14, R17 ;  /* 0x00000014ff1a7819 */ /* 0x000fe20000011611 */
[--C-:B------:R-:W-:Y:S02]  /*10c0*/  IMAD.IADD R27, R27, 0x1, -R12.reuse ;  /* 0x000000011b1b7824 */ /* 0x100fe400078e0a0c */
[----:B0-----:R-:W-:Y:S01]  /*10d0*/  IMAD.IADD R15, R3, 0x1, -R12 ;  /* 0x00000001030f7824 */ /* 0x001fe200078e0a0c */
[----:B------:R-:W-:-:S03]  /*10e0*/  LOP3.LUT R3, R26, 0xf, RZ, 0xc0, !PT ;  /* 0x0000000f1a037812 */ /* 0x000fc600078ec0ff */
[----:B------:R-:W0:Y:S02]  /*10f0*/  I2F.F16 R27, R27 ;  /* 0x0000001b001b7306 */ /* 0x000e240000200c00 */
[----:B------:R-:W-:-:S06]  /*1100*/  IMAD.IADD R26, R3, 0x1, -R12 ;  /* 0x00000001031a7824 */ /* 0x000fcc00078e0a0c */
[----:B------:R-:W-:Y:S08]  /*1110*/  I2F.F16 R15, R15 ;  /* 0x0000000f000f7306 */ /* 0x000ff00000200c00 */
[----:B------:R-:W1:Y:S01]  /*1120*/  I2F.F16 R26, R26 ;  /* 0x0000001a001a7306 */ /* 0x000e620000200c00 */
[----:B0-----:R-:W-:Y:S02]  /*1130*/  PRMT R14, R14, 0x5410, R27 ;  /* 0x000054100e0e7816 */ /* 0x001fe4000000001b */
[----:B------:R-:W-:-:S03]  /*1140*/  LOP3.LUT R27, R5, 0xf, RZ, 0xc0, !PT ;  /* 0x0000000f051b7812 */ /* 0x000fc600078ec0ff */
[----:B------:R-:W-:Y:S01]  /*1150*/  HMUL2 R14, R14, R13.H0_H0 ;  /* 0x2000000d0e0e7232 */ /* 0x000fe20000000000 */
[----:B------:R-:W-:Y:S02]  /*1160*/  LEA.HI R28, R17, -R12, RZ, 0x4 ;  /* 0x8000000c111c7211 */ /* 0x000fe400078f20ff */
[----:B------:R-:W-:Y:S01]  /*1170*/  SHF.R.U32.HI R17, RZ, 0x18, R17 ;  /* 0x00000018ff117819 */ /* 0x000fe20000011611 */
[----:B------:R-:W-:Y:S01]  /*1180*/  HFMA2 R19, R20, R14, R19 ;  /* 0x0000000e14137231 */ /* 0x000fe20000000013 */
[----:B------:R-:W-:Y:S02]  /*1190*/  SHF.R.U32.HI R20, RZ, 0x4, R5 ;  /* 0x00000004ff147819 */ /* 0x000fe40000011605 */
[----:B-1----:R-:W-:Y:S01]  /*11a0*/  PRMT R26, R15, 0x5410, R26 ;  /* 0x000054100f1a7816 */ /* 0x002fe2000000001a */
[----:B------:R-:W-:Y:S01]  /*11b0*/  IMAD.IADD R14, R27, 0x1, -R12 ;  /* 0x000000011b0e7824 */ /* 0x000fe200078e0a0c */
[----:B------:R-:W-:-:S03]  /*11c0*/  LOP3.LUT R17, R17, 0xf, RZ, 0xc0, !PT ;  /* 0x0000000f11117812 */ /* 0x000fc600078ec0ff */
[----:B------:R-:W-:Y:S01]  /*11d0*/  HMUL2 R15, R26, R13.H0_H0 ;  /* 0x2000000d1a0f7232 */ /* 0x000fe20000000000 */
[----:B------:R-:W-:Y:S01]  /*11e0*/  LOP3.LUT R27, R20, 0xf, RZ, 0xc0, !PT ;  /* 0x0000000f141b7812 */ /* 0x000fe200078ec0ff */
[--C-:B------:R-:W-:Y:S02]  /*11f0*/  IMAD.IADD R17, R17, 0x1, -R12.reuse ;  /* 0x0000000111117824 */ /* 0x100fe400078e0a0c */
[----:B------:R-:W-:Y:S02]  /*1200*/  HFMA2 R21, R21, R15, R19 ;  /* 0x0000000f15157231 */ /* 0x000fe40000000013 */
[----:B------:R-:W-:Y:S01]  /*1210*/  IMAD.IADD R19, R27, 0x1, -R12 ;  /* 0x000000011b137824 */ /* 0x000fe200078e0a0c */
[----:B------:R-:W-:Y:S08]  /*1220*/  I2F.F16 R2, R28 ;  /* 0x0000001c00027306 */ /* 0x000ff00000200c00 */
[----:B------:R-:W-:Y:S08]  /*1230*/  I2F.F16 R14, R14 ;  /* 0x0000000e000e7306 */ /* 0x000ff00000200c00 */
[----:B------:R-:W0:Y:S08]  /*1240*/  I2F.F16 R17, R17 ;  /* 0x0000001100117306 */ /* 0x000e300000200c00 */
[----:B------:R-:W1:Y:S01]  /*1250*/  I2F.F16 R19, R19 ;  /* 0x0000001300137306 */ /* 0x000e620000200c00 */
[----:B------:R-:W-:-:S02]  /*1260*/  SHF.R.U32.HI R15, RZ, 0x8, R5 ;  /* 0x00000008ff0f7819 */ /* 0x000fc40000011605 */
[--C-:B------:R-:W-:Y:S02]  /*1270*/  SHF.R.U32.HI R20, RZ, 0xc, R5.reuse ;  /* 0x0000000cff147819 */ /* 0x100fe40000011605 */
[----:B------:R-:W-:Y:S02]  /*1280*/  LOP3.LUT R15, R15, 0xf, RZ, 0xc0, !PT ;  /* 0x0000000f0f0f7812 */ /* 0x000fe400078ec0ff */
[----:B------:R-:W-:Y:S02]  /*1290*/  LOP3.LUT R27, R20, 0xf, RZ, 0xc0, !PT ;  /* 0x0000000f141b7812 */ /* 0x000fe400078ec0ff */
[----:B0-----:R-:W-:Y:S01]  /*12a0*/  PRMT R2, R17, 0x5410, R2 ;  /* 0x0000541011027816 */ /* 0x001fe20000000002 */
[--C-:B------:R-:W-:Y:S01]  /*12b0*/  IMAD.IADD R15, R15, 0x1, -R12.reuse ;  /* 0x000000010f0f7824 */ /* 0x100fe200078e0a0c */
[----:B------:R-:W-:Y:S01]  /*12c0*/  SHF.R.U32.HI R17, RZ, 0x10, R5 ;  /* 0x00000010ff117819 */ /* 0x000fe20000011605 */
[----:B------:R-:W-:Y:S01]  /*12d0*/  IMAD.IADD R26, R27, 0x1, -R12 ;  /* 0x000000011b1a7824 */ /* 0x000fe200078e0a0c */
[----:B-1----:R-:W-:-:S02]  /*12e0*/  PRMT R28, R14, 0x5410, R19 ;  /* 0x000054100e1c7816 */ /* 0x002fc40000000013 */
[--C-:B------:R-:W-:Y:S02]  /*12f0*/  SHF.R.U32.HI R19, RZ, 0x14, R5.reuse ;  /* 0x00000014ff137819 */ /* 0x100fe40000011605 */
[----:B------:R-:W-:Y:S01]  /*1300*/  LOP3.LUT R17, R17, 0xf, RZ, 0xc0, !PT ;  /* 0x0000000f11117812 */ /* 0x000fe200078ec0ff */
[----:B------:R-:W-:Y:S01]  /*1310*/  I2F.F16 R15, R15 ;  /* 0x0000000f000f7306 */ /* 0x000fe20000200c00 */
[----:B------:R-:W-:Y:S01]  /*1320*/  LOP3.LUT R19, R19, 0xf, RZ, 0xc0, !PT ;  /* 0x0000000f13137812 */ /* 0x000fe200078ec0ff */
[----:B------:R-:W0:Y:S01]  /*1330*/  LDS R14, [R6] ;  /* 0x00000000060e7984 */ /* 0x000e220000000800 */
[----:B------:R-:W-:Y:S01]  /*1340*/  LEA.HI R3, R5, -R12, RZ, 0x4 ;  /* 0x8000000c05037211 */ /* 0x000fe200078f20ff */
[--C-:B------:R-:W-:Y:S01]  /*1350*/  IMAD.IADD R17, R17, 0x1, -R12.reuse ;  /* 0x0000000111117824 */ /* 0x100fe200078e0a0c */
[----:B------:R-:W-:Y:S01]  /*1360*/  SHF.R.U32.HI R20, RZ, 0x18, R5 ;  /* 0x00000018ff147819 */ /* 0x000fe20000011605 */
[----:B------:R-:W-:Y:S02]  /*1370*/  IMAD.IADD R5, R19, 0x1, -R12 ;  /* 0x0000000113057824 */ /* 0x000fe400078e0a0c */
[----:B------:R-:W1:Y:S01]  /*1380*/  I2F.F16 R26, R26 ;  /* 0x0000001a001a7306 */ /* 0x000e620000200c00 */
[----:B------:R-:W-:-:S07]  /*1390*/  LOP3.LUT R19, R20, 0xf, RZ, 0xc0, !PT ;  /* 0x0000000f14137812 */ /* 0x000fce00078ec0ff */
[----:B------:R-:W-:Y:S01]  /*13a0*/  I2F.F16 R17, R17 ;  /* 0x0000001100117306 */ /* 0x000fe20000200c00 */
[----:B------:R-:W-:-:S07]  /*13b0*/  HMUL2 R28, R28, R13.H0_H0 ;  /* 0x2000000d1c1c7232 */ /* 0x000fce0000000000 */
[----:B------:R-:W2:Y:S01]  /*13c0*/  I2F.F16 R5, R5 ;  /* 0x0000000500057306 */ /* 0x000ea20000200c00 */
[----:B-1----:R-:W-:Y:S01]  /*13d0*/  PRMT R26, R15, 0x5410, R26 ;  /* 0x000054100f1a7816 */ /* 0x002fe2000000001a */
[----:B------:R-:W-:Y:S02]  /*13e0*/  IMAD.IADD R19, R19, 0x1, -R12 ;  /* 0x0000000113137824 */ /* 0x000fe400078e0a0c */
[----:B------:R-:W-:Y:S02]  /*13f0*/  HFMA2 R28, R4, R28, RZ.H0_H0 ;  /* 0x0000001c041c7231 */ /* 0x000fe400000400ff */
[----:B------:R-:W-:Y:S02]  /*1400*/  HMUL2 R4, R26, R13.H0_H0 ;  /* 0x2000000d1a047232 */ /* 0x000fe40000000000 */
[----:B------:R-:W-:Y:S08]  /*1410*/  I2F.F16 R3, R3 ;  /* 0x0000000300037306 */ /* 0x000ff00000200c00 */
[----:B------:R-:W1:Y:S01]  /*1420*/  I2F.F16 R20, R19 ;  /* 0x0000001300147306 */ /* 0x000e620000200c00 */
[----:B--2---:R-:W-:Y:S01]  /*1430*/  PRMT R26, R17, 0x5410, R5 ;  /* 0x00005410111a7816 */ /* 0x004fe20000000005 */
[----:B------:R-:W-:-:S04]  /*1440*/  HFMA2 R28, R24, R4, R28 ;  /* 0x00000004181c7231 */ /* 0x000fc8000000001c */
[-C--:B------:R-:W-:Y:S02]  /*1450*/  HMUL2 R4, R26, R13.reuse.H0_H0 ;  /* 0x2000000d1a047232 */ /* 0x080fe40000000000 */
[----:B------:R-:W-:Y:S02]  /*1460*/  HADD2 R16, R16.H0_H0, R16.H1_H1 ;  /* 0x3000001010107230 */ /* 0x000fe40000000800 */
[----:B------:R-:W-:Y:S02]  /*1470*/  HMUL2 R2, R2, R13.H0_H0 ;  /* 0x2000000d02027232 */ /* 0x000fe40000000000 */
[----:B------:R-:W-:Y:S01]  /*1480*/  HFMA2 R4, R22, R4, R28 ;  /* 0x0000000416047231 */ /* 0x000fe2000000001c */
[----:B-1----:R-:W-:Y:S01]  /*1490*/  PRMT R20, R20, 0x5410, R3 ;  /* 0x0000541014147816 */ /* 0x002fe20000000003 */
[----:B------:R-:W-:Y:S02]  /*14a0*/  HADD2 R18, R18.H0_H0, R18.H1_H1 ;  /* 0x3000001212127230 */ /* 0x000fe40000000800 */
[----:B------:R-:W-:-:S02]  /*14b0*/  HADD2.F32 R5, -RZ, R16.H0_H0 ;  /* 0x20000010ff057230 */ /* 0x000fc40000004100 */
[----:B------:R-:W-:Y:S02]  /*14c0*/  HFMA2 R2, R23, R2, R21 ;  /* 0x0000000217027231 */ /* 0x000fe40000000015 */
[----:B------:R-:W-:Y:S02]  /*14d0*/  HMUL2 R3, R20, R13.H0_H0 ;  /* 0x2000000d14037232 */ /* 0x000fe40000000000 */
[----:B------:R-:W-:Y:S02]  /*14e0*/  HADD2.F32 R18, -RZ, R18.H0_H0 ;  /* 0x20000012ff127230 */ /* 0x000fe40000004100 */
[----:B------:R-:W-:Y:S02]  /*14f0*/  HADD2 R2, R2.H0_H0, R2.H1_H1 ;  /* 0x3000000202027230 */ /* 0x000fe40000000800 */
[----:B------:R-:W-:Y:S02]  /*1500*/  HFMA2 R4, R25, R3, R4 ;  /* 0x0000000319047231 */ /* 0x000fe40000000004 */
[----:B0-----:R-:W-:Y:S01]  /*1510*/  FADD R3, R5, R14 ;  /* 0x0000000e05037221 */ /* 0x001fe20000000000 */
[----:B------:R-:W-:-:S02]  /*1520*/  HADD2.F32 R2, -RZ, R2.H0_H0 ;  /* 0x20000002ff027230 */ /* 0x000fc40000004100 */
[----:B------:R-:W-:Y:S02]  /*1530*/  HADD2 R4, R4.H0_H0, R4.H1_H1 ;  /* 0x3000000404047230 */ /* 0x000fe40000000800 */
[----:B------:R-:W-:-:S03]  /*1540*/  FADD R5, R18, R3 ;  /* 0x0000000312057221 */ /* 0x000fc60000000000 */
[----:B------:R-:W-:Y:S02]  /*1550*/  HADD2.F32 R4, -RZ, R4.H0_H0 ;  /* 0x20000004ff047230 */ /* 0x000fe40000004100 */
[----:B------:R-:W-:Y:S01]  /*1560*/  FADD R15, R2, R5 ;  /* 0x00000005020f7221 */ /* 0x000fe20000000000 */
[----:B------:R1:W-:Y:S03]  /*1570*/  STS [R6], R3 ;  /* 0x0000000306007388 */ /* 0x0003e60000000800 */
[----:B------:R-:W-:Y:S01]  /*1580*/  FADD R17, R4, R15 ;  /* 0x0000000f04117221 */ /* 0x000fe20000000000 */
[----:B------:R1:W-:Y:S01]  /*1590*/  STS [R6], R5 ;  /* 0x0000000506007388 */ /* 0x0003e20000000800 */
[----:B------:R-:W-:-:S03]  /*15a0*/  VIADD R11, R11, 0x20 ;  /* 0x000000200b0b7836 */ /* 0x000fc60000000000 */
[----:B------:R1:W-:Y:S04]  /*15b0*/  STS [R6], R15 ;  /* 0x0000000f06007388 */ /* 0x0003e80000000800 */
[----:B------:R1:W-:Y:S01]  /*15c0*/  STS [R6], R17 ;  /* 0x0000001106007388 */ /* 0x0003e20000000800 */
[----:B------:R-:W-:-:S13]  /*15d0*/  ISETP.GE.U32.AND P0, PT, R11, R8, PT ;  /* 0x000000080b00720c */ /* 0x000fda0003f06070 */
[----:B-1----:R-:W-:Y:S05]  /*15e0*/  @!P0 BRA `(.L_x_6) ;  /* 0xfffffff000688947 */ /* 0x002fea000383ffff */
.L_x_2:
[----:B------:R-:W-:Y:S05]  /*15f0*/  BSYNC.RECONVERGENT B0 ;  /* 0x0000000000007941 */ /* 0x000fea0003800200 */
.L_x_1:
[----:B------:R-:W-:Y:S01]  /*1600*/  BAR.SYNC.DEFER_BLOCKING 0x0 ;  /* 0x0000000000007b1d */ /* 0x000fe20000010000 */
[----:B------:R-:W-:-:S13]  /*1610*/  ISETP.NE.AND P0, PT, R0, RZ, PT ;  /* 0x000000ff0000720c */ /* 0x000fda0003f05270 */
[----:B------:R-:W-:Y:S05]  /*1620*/  @P0 EXIT ;  /* 0x000000000000094d */ /* 0x000fea0003800000 */
[----:B0-----:R-:W0:Y:S01]  /*1630*/  LDS.128 R4, [R7] ;  /* 0x0000000007047984 */ /* 0x001e220000000c00 */
[----:B------:R-:W1:Y:S02]  /*1640*/  LDC.64 R2, c[0x0][0x3a0] ;  /* 0x0000e800ff027b82 */ /* 0x000e640000000a00 */
[----:B-1----:R-:W-:-:S04]  /*1650*/  IMAD.WIDE.U32 R2, R9, 0x2, R2 ;  /* 0x0000000209027825 */ /* 0x002fc800078e0002 */
[----:B------:R-:W-:Y:S01]  /*1660*/  IMAD.MOV.U32 R9, RZ, RZ, R3 ;  /* 0x000000ffff097224 */ /* 0x000fe200078e0003 */
[C---:B------:R-:W-:Y:S02]  /*1670*/  LOP3.LUT R8, R2.reuse, 0xfffffffd, RZ, 0xc0, !PT ;  /* 0xfffffffd02087812 */ /* 0x040fe400078ec0ff */
[----:B------:R-:W-:-:S03]  /*1680*/  LOP3.LUT R0, R2, 0x2, RZ, 0xc0, !PT ;  /* 0x0000000202007812 */ /* 0x000fc600078ec0ff */
[----:B------:R1:W5:Y:S01]  /*1690*/  LD.E R11, desc[UR4][R8.64] ;  /* 0x00000004080b7980 */ /* 0x000362000c101900 */
[----:B------:R-:W-:Y:S01]  /*16a0*/  ISETP.EQ.U32.AND P0, PT, R0, RZ, PT ;  /* 0x000000ff0000720c */ /* 0x000fe20003f02070 */
[----:B------:R-:W-:Y:S02]  /*16b0*/  IMAD.MOV.U32 R0, RZ, RZ, 0x3254 ;  /* 0x00003254ff007424 */ /* 0x000fe400078e00ff */
[----:B0-----:R-:W-:-:S03]  /*16c0*/  FADD R4, RZ, R4 ;  /* 0x00000004ff047221 */ /* 0x001fc60000000000 */
[----:B------:R-:W-:Y:S01]  /*16d0*/  SEL R0, R0, 0x7610, P0 ;  /* 0x0000761000007807 */ /* 0x000fe20000000000 */
[----:B------:R-:W-:-:S04]  /*16e0*/  FADD R5, R4, R5 ;  /* 0x0000000504057221 */ /* 0x000fc80000000000 */
[----:B------:R-:W-:-:S04]  /*16f0*/  FADD R6, R5, R6 ;  /* 0x0000000605067221 */ /* 0x000fc80000000000 */
[----:B------:R-:W-:-:S05]  /*1700*/  FADD R6, R6, R7 ;  /* 0x0000000706067221 */ /* 0x000fca0000000000 */
[----:B-1----:R-:W-:-:S07]  /*1710*/  F2FP.F16.F32.PACK_AB R6, RZ, R6 ;  /* 0x00000006ff06723e */ /* 0x002fce00000000ff */
.L_x_7:
[----:B-----5:R-:W-:-:S05]  /*1720*/  HADD2 R4, R11, R6.H0_H0 ;  /* 0x200000060b047230 */ /* 0x020fca0000000000 */
[----:B------:R-:W-:-:S05]  /*1730*/  PRMT R5, R11, R0, R4 ;  /* 0x000000000b057216 */ /* 0x000fca0000000004 */
[----:B------:R-:W2:Y:S02]  /*1740*/  ATOM.E.CAS.STRONG.GPU PT, R4, [R8], R11, R5 ;  /* 0x0000000b0804738b */ /* 0x000ea400001ee105 */
[----:B--2---:R-:W-:Y:S01]  /*1750*/  ISETP.NE.U32.AND P0, PT, R4, R11, PT ;  /* 0x0000000b0400720c */ /* 0x004fe20003f05070 */
[----:B------:R-:W-:-:S12]  /*1760*/  IMAD.MOV.U32 R11, RZ, RZ, R4 ;  /* 0x000000ffff0b7224 */ /* 0x000fd800078e0004 */
[----:B------:R-:W-:Y:S05]  /*1770*/  @P0 BRA `(.L_x_7) ;  /* 0xfffffffc00e80947 */ /* 0x000fea000383ffff */
[----:B------:R-:W-:Y:S05]  /*1780*/  EXIT ;  /* 0x000000000000794d */ /* 0x000fea0003800000 */
.L_x_8:
        /* <DEDUP_REMOVED lines=15> */
.L_x_10:


//--------------------- .nv.shared.reserved.0     --------------------------
	.section	.nv.shared.reserved.0,"aw",@nobits
	.weak		__nv_reservedSMEM_offset_0_alias
	.size		__nv_reservedSMEM_offset_0_alias, 0, 64
	.other		__nv_reservedSMEM_offset_0_alias,@"STO_CUDA_RESERVED_SHARED STV_DEFAULT"
__nv_reservedSMEM_offset_0_alias:
	.zero		0
	.zero		64


//--------------------- .nv.global                --------------------------
	.section	.nv.global,"aw",@nobits
.nv.global:
	.type		_ZN34_INTERNAL_fdc648ca_4_k_cu_17cbc7e16thrust24THRUST_300001_SM_1000_NS3seqE,@object
	.size		_ZN34_INTERNAL_fdc648ca_4_k_cu_17cbc7e16thrust24THRUST_300001_SM_1000_NS3seqE,(_ZN34_INTERNAL_fdc648ca_4_k_cu_17cbc7e14cuda3std3__48in_placeE - _ZN34_INTERNAL_fdc648ca_4_k_cu_17cbc7e16thrust24THRUST_300001_SM_1000_NS3seqE)
_ZN34_INTERNAL_fdc648ca_4_k_cu_17cbc7e16thrust24THRUST_300001_SM_1000_NS3seqE:
	.zero		1
	.type		_ZN34_INTERNAL_fdc648ca_4_k_cu_17cbc7e14cuda3std3__48in_placeE,@object
	.size		_ZN34_INTERNAL_fdc648ca_4_k_cu_17cbc7e14cuda3std3__48in_placeE,(_ZN34_INTERNAL_fdc648ca_4_k_cu_17cbc7e14cuda3std6ranges3__45__cpo4sizeE - _ZN34_INTERNAL_fdc648ca_4_k_cu_17cbc7e14cuda3std3__48in_placeE)
_ZN34_INTERNAL_fdc648ca_4_k_cu_17cbc7e14cuda3std3__48in_placeE:
	.zero		1
	.type		_ZN34_INTERNAL_fdc648ca_4_k_cu_17cbc7e14cuda3std6ranges3__45__cpo4sizeE,@object
	.size		_ZN34_INTERNAL_fdc648ca_4_k_cu_17cbc7e14cuda3std6ranges3__45__cpo4sizeE,(_ZN34_INTERNAL_fdc648ca_4_k_cu_17cbc7e16thrust24THRUST_300001_SM_1000_NS12placeholders2_3E - _ZN34_INTERNAL_fdc648ca_4_k_cu_17cbc7e14cuda3std6ranges3__45__cpo4sizeE)
_ZN34_INTERNAL_fdc648ca_4_k_cu_17cbc7e14cuda3std6ranges3__45__cpo4sizeE:
	.zero		1
	.type		_ZN34_INTERNAL_fdc648ca_4_k_cu_17cbc7e16thrust24THRUST_300001_SM_1000_NS12placeholders2_3E,@object
	.size		_ZN34_INTERNAL_fdc648ca_4_k_cu_17cbc7e16thrust24THRUST_300001_SM_1000_NS12placeholders2_3E,(_ZN34_INTERNAL_fdc648ca_4_k_cu_17cbc7e14cuda3std3__45__cpo6cbeginE - _ZN34_INTERNAL_fdc648ca_4_k_cu_17cbc7e16thrust24THRUST_300001_SM_1000_NS12placeholders2_3E)
_ZN34_INTERNAL_fdc648ca_4_k_cu_17cbc7e16thrust24THRUST_300001_SM_1000_NS12placeholders2_3E:
	.zero		1
	.type		_ZN34_INTERNAL_fdc648ca_4_k_cu_17cbc7e14cuda3std3__45__cpo6cbeginE,@object
	.size		_ZN34_INTERNAL_fdc648ca_4_k_cu_17cbc7e14cuda3std3__45__cpo6cbeginE,(_ZN34_INTERNAL_fdc648ca_4_k_cu_17cbc7e14cuda3std6ranges3__45__cpo6cbeginE - _ZN34_INTERNAL_fdc648ca_4_k_cu_17cbc7e14cuda3std3__45__cpo6cbeginE)
_ZN34_INTERNAL_fdc648ca_4_k_cu_17cbc7e14cuda3std3__45__cpo6cbeginE:
	.zero		1
	.type		_ZN34_INTERNAL_fdc648ca_4_k_cu_17cbc7e14cuda3std6ranges3__45__cpo6cbeginE,@object
	.size		_ZN34_INTERNAL_fdc648ca_4_k_cu_17cbc7e14cuda3std6ranges3__45__cpo6cbeginE,(_ZN34_INTERNAL_fdc648ca_4_k_cu_17cbc7e16thrust24THRUST_300001_SM_1000_NS12placeholders2_7E - _ZN34_INTERNAL_fdc648ca_4_k_cu_17cbc7e14cuda3std6ranges3__45__cpo6cbeginE)
_ZN34_INTERNAL_fdc648ca_4_k_cu_17cbc7e14cuda3std6ranges3__45__cpo6cbeginE:
	.zero		1
	.type		_ZN34_INTERNAL_fdc648ca_4_k_cu_17cbc7e16thrust24THRUST_300001_SM_1000_NS12placeholders2_7E,@object
	.size		_ZN34_INTERNAL_fdc648ca_4_k_cu_17cbc7e16thrust24THRUST_300001_SM_1000_NS12placeholders2_7E,(_ZN34_INTERNAL_fdc648ca_4_k_cu_17cbc7e14cuda3std3__45__cpo7crbeginE - _ZN34_INTERNAL_fdc648ca_4_k_cu_17cbc7e16thrust24THRUST_300001_SM_1000_NS12placeholders2_7E)
_ZN34_INTERNAL_fdc648ca_4_k_cu_17cbc7e16thrust24THRUST_300001_SM_1000_NS12placeholders2_7E:
	.zero		1
	.type		_ZN34_INTERNAL_fdc648ca_4_k_cu_17cbc7e14cuda3std3__45__cpo7crbeginE,@object
	.size		_ZN34_INTERNAL_fdc648ca_4_k_cu_17cbc7e14cuda3std3__45__cpo7crbeginE,(_ZN34_INTERNAL_fdc648ca_4_k_cu_17cbc7e14cuda3std6ranges3__45__cpo4nextE - _ZN34_INTERNAL_fdc648ca_4_k_cu_17cbc7e14cuda3std3__45__cpo7crbeginE)
_ZN34_INTERNAL_fdc648ca_4_k_cu_17cbc7e14cuda3std3__45__cpo7crbeginE:
	.zero		1
	.type		_ZN34_INTERNAL_fdc648ca_4_k_cu_17cbc7e14cuda3std6ranges3__45__cpo4nextE,@object
	.size		_ZN34_INTERNAL_fdc648ca_4_k_cu_17cbc7e14cuda3std6ranges3__45__cpo4nextE,(_ZN34_INTERNAL_fdc648ca_4_k_cu_17cbc7e14cuda3std6ranges3__45__cpo4swapE - _ZN34_INTERNAL_fdc648ca_4_k_cu_17cbc7e14cuda3std6ranges3__45__cpo4nextE)
_ZN34_INTERNAL_fdc648ca_4_k_cu_17cbc7e14cuda3std6ranges3__45__cpo4nextE:
	.zero		1
	.type		_ZN34_INTERNAL_fdc648ca_4_k_cu_17cbc7e14cuda3std6ranges3__45__cpo4swapE,@object
	.size		_ZN34_INTERNAL_fdc648ca_4_k_cu_17cbc7e14cuda3std6ranges3__45__cpo4swapE,(_ZN34_INTERNAL_fdc648ca_4_k_cu_17cbc7e16thrust24THRUST_300001_SM_1000_NS8cuda_cub10par_nosyncE - _ZN34_INTERNAL_fdc648ca_4_k_cu_17cbc7e14cuda3std6ranges3__45__cpo4swapE)
_ZN34_INTERNAL_fdc648ca_4_k_cu_17cbc7e14cuda3std6ranges3__45__cpo4swapE:
	.zero		1
	.type		_ZN34_INTERNAL_fdc648ca_4_k_cu_17cbc7e16thrust24THRUST_300001_SM_1000_NS8cuda_cub10par_nosyncE,@object
	.size		_ZN34_INTERNAL_fdc648ca_4_k_cu_17cbc7e16thrust24THRUST_300001_SM_1000_NS8cuda_cub10par_nosyncE,(_ZN34_INTERNAL_fdc648ca_4_k_cu_17cbc7e16thrust24THRUST_300001_SM_1000_NS12placeholders2_9E - _ZN34_INTERNAL_fdc648ca_4_k_cu_17cbc7e16thrust24THRUST_300001_SM_1000_NS8cuda_cub10par_nosyncE)
_ZN34_INTERNAL_fdc648ca_4_k_cu_17cbc7e16thrust24THRUST_300001_SM_1000_NS8cuda_cub10par_nosyncE:
	.zero		1
	.type		_ZN34_INTERNAL_fdc648ca_4_k_cu_17cbc7e16thrust24THRUST_300001_SM_1000_NS12placeholders2_9E,@object
	.size		_ZN34_INTERNAL_fdc648ca_4_k_cu_17cbc7e16thrust24THRUST_300001_SM_1000_NS12placeholders2_9E,(_ZN34_INTERNAL_fdc648ca_4_k_cu_17cbc7e14cuda3std3__436_GLOBAL__N__fdc648ca_4_k_cu_17cbc7e16ignoreE - _ZN34_INTERNAL_fdc648ca_4_k_cu_17cbc7e16thrust24THRUST_300001_SM_1000_NS12placeholders2_9E)
_ZN34_INTERNAL_fdc648ca_4_k_cu_17cbc7e16thrust24THRUST_300001_SM_1000_NS12placeholders2_9E:
	.zero		1
	.type		_ZN34_INTERNAL_fdc648ca_4_k_cu_17cbc7e14cuda3std3__436_GLOBAL__N__fdc648ca_4_k_cu_17cbc7e16ignoreE,@object
	.size		_ZN34_INTERNAL_fdc648ca_4_k_cu_17cbc7e14cuda3std3__436_GLOBAL__N__fdc648ca_4_k_cu_17cbc7e16ignoreE,(_ZN34_INTERNAL_fdc648ca_4_k_cu_17cbc7e14cuda3std6ranges3__45__cpo4dataE - _ZN34_INTERNAL_fdc648ca_4_k_cu_17cbc7e14cuda3std3__436_GLOBAL__N__fdc648ca_4_k_cu_17cbc7e16ignoreE)
_ZN34_INTERNAL_fdc648ca_4_k_cu_17cbc7e14cuda3std3__436_GLOBAL__N__fdc648ca_4_k_cu_17cbc7e16ignoreE:
	.zero		1
	.type		_ZN34_INTERNAL_fdc648ca_4_k_cu_17cbc7e14cuda3std6ranges3__45__cpo4dataE,@object
	.size		_ZN34_INTERNAL_fdc648ca_4_k_cu_17cbc7e14cuda3std6ranges3__45__cpo4dataE,(_ZN34_INTERNAL_fdc648ca_4_k_cu_17cbc7e16thrust24THRUST_300001_SM_1000_NS12placeholders2_1E - _ZN34_INTERNAL_fdc648ca_4_k_cu_17cbc7e14cuda3std6ranges3__45__cpo4dataE)
_ZN34_INTERNAL_fdc648ca_4_k_cu_17cbc7e14cuda3std6ranges3__45__cpo4dataE:
	.zero		1
	.type		_ZN34_INTERNAL_fdc648ca_4_k_cu_17cbc7e16thrust24THRUST_300001_SM_1000_NS12placeholders2_1E,@object
	.size		_ZN34_INTERNAL_fdc648ca_4_k_cu_17cbc7e16thrust24THRUST_300001_SM_1000_NS12placeholders2_1E,(_ZN34_INTERNAL_fdc648ca_4_k_cu_17cbc7e14cuda3std3__45__cpo5beginE - _ZN34_INTERNAL_fdc648ca_4_k_cu_17cbc7e16thrust24THRUST_300001_SM_1000_NS12placeholders2_1E)
_ZN34_INTERNAL_fdc648ca_4_k_cu_17cbc7e16thrust24THRUST_300001_SM_1000_NS12placeholders2_1E:
	.zero		1
	.type		_ZN34_INTERNAL_fdc648ca_4_k_cu_17cbc7e14cuda3std3__45__cpo5beginE,@object
	.size		_ZN34_INTERNAL_fdc648ca_4_k_cu_17cbc7e14cuda3std3__45__cpo5beginE,(_ZN34_INTERNAL_fdc648ca_4_k_cu_17cbc7e14cuda3std6ranges3__45__cpo5beginE - _ZN34_INTERNAL_fdc648ca_4_k_cu_17cbc7e14cuda3std3__45__cpo5beginE)
_ZN34_INTERNAL_fdc648ca_4_k_cu_17cbc7e14cuda3std3__45__cpo5beginE:
	.zero		1
	.type		_ZN34_INTERNAL_fdc648ca_4_k_cu_17cbc7e14cuda3std6ranges3__45__cpo5beginE,@object
	.size		_ZN34_INTERNAL_fdc648ca_4_k_cu_17cbc7e14cuda3std6ranges3__45__cpo5beginE,(_ZN34_INTERNAL_fdc648ca_4_k_cu_17cbc7e16thrust24THRUST_300001_SM_1000_NS12placeholders2_5E - _ZN34_INTERNAL_fdc648ca_4_k_cu_17cbc7e14cuda3std6ranges3__45__cpo5beginE)
_ZN34_INTERNAL_fdc648ca_4_k_cu_17cbc7e14cuda3std6ranges3__45__cpo5beginE:
	.zero		1
	.type		_ZN34_INTERNAL_fdc648ca_4_k_cu_17cbc7e16thrust24THRUST_300001_SM_1000_NS12placeholders2_5E,@object
	.size		_ZN34_INTERNAL_fdc648ca_4_k_cu_17cbc7e16thrust24THRUST_300001_SM_1000_NS12placeholders2_5E,(_ZN34_INTERNAL_fdc648ca_4_k_cu_17cbc7e14cuda3std3__45__cpo6rbeginE - _ZN34_INTERNAL_fdc648ca_4_k_cu_17cbc7e16thrust24THRUST_300001_SM_1000_NS12placeholders2_5E)
_ZN34_INTERNAL_fdc648ca_4_k_cu_17cbc7e16thrust24THRUST_300001_SM_1000_NS12placeholders2_5E:
	.zero		1
	.type		_ZN34_INTERNAL_fdc648ca_4_k_cu_17cbc7e14cuda3std3__45__cpo6rbeginE,@object
	.size		_ZN34_INTERNAL_fdc648ca_4_k_cu_17cbc7e14cuda3std3__45__cpo6rbeginE,(_ZN34_INTERNAL_fdc648ca_4_k_cu_17cbc7e14cuda3std6ranges3__45__cpo7advanceE - _ZN34_INTERNAL_fdc648ca_4_k_cu_17cbc7e14cuda3std3__45__cpo6rbeginE)
_ZN34_INTERNAL_fdc648ca_4_k_cu_17cbc7e14cuda3std3__45__cpo6rbeginE:
	.zero		1
	.type		_ZN34_INTERNAL_fdc648ca_4_k_cu_17cbc7e14cuda3std6ranges3__45__cpo7advanceE,@object
	.size		_ZN34_INTERNAL_fdc648ca_4_k_cu_17cbc7e14cuda3std6ranges3__45__cpo7advanceE,(_ZN34_INTERNAL_fdc648ca_4_k_cu_17cbc7e14cuda3std3__47nulloptE - _ZN34_INTERNAL_fdc648ca_4_k_cu_17cbc7e14cuda3std6ranges3__45__cpo7advanceE)
_ZN34_INTERNAL_fdc648ca_4_k_cu_17cbc7e14cuda3std6ranges3__45__cpo7advanceE:
	.zero		1
	.type		_ZN34_INTERNAL_fdc648ca_4_k_cu_17cbc7e14cuda3std3__47nulloptE,@object
	.size		_ZN34_INTERNAL_fdc648ca_4_k_cu_17cbc7e14cuda3std3__47nulloptE,(_ZN34_INTERNAL_fdc648ca_4_k_cu_17cbc7e14cuda3std6ranges3__45__cpo8distanceE - _ZN34_INTERNAL_fdc648ca_4_k_cu_17cbc7e14cuda3std3__47nulloptE)
_ZN34_INTERNAL_fdc648ca_4_k_cu_17cbc7e14cuda3std3__47nulloptE:
	.zero		1
	.type		_ZN34_INTERNAL_fdc648ca_4_k_cu_17cbc7e14cuda3std6ranges3__45__cpo8distanceE,@object
	.size		_ZN34_INTERNAL_fdc648ca_4_k_cu_17cbc7e14cuda3std6ranges3__45__cpo8distanceE,(_ZN34_INTERNAL_fdc648ca_4_k_cu_17cbc7e16thrust24THRUST_300001_SM_1000_NS12placeholders3_10E - _ZN34_INTERNAL_fdc648ca_4_k_cu_17cbc7e14cuda3std6ranges3__45__cpo8distanceE)
_ZN34_INTERNAL_fdc648ca_4_k_cu_17cbc7e14cuda3std6ranges3__45__cpo8distanceE:
	.zero		1
	.type		_ZN34_INTERNAL_fdc648ca_4_k_cu_17cbc7e16thrust24THRUST_300001_SM_1000_NS12placeholders3_10E,@object
	.size		_ZN34_INTERNAL_fdc648ca_4_k_cu_17cbc7e16thrust24THRUST_300001_SM_1000_NS12placeholders3_10E,(_ZN34_INTERNAL_fdc648ca_4_k_cu_17cbc7e14cuda3std3__419piecewise_constructE - _ZN34_INTERNAL_fdc648ca_4_k_cu_17cbc7e16thrust24THRUST_300001_SM_1000_NS12placeholders3_10E)
_ZN34_INTERNAL_fdc648ca_4_k_cu_17cbc7e16thrust24THRUST_300001_SM_1000_NS12placeholders3_10E:
	.zero		1
	.type		_ZN34_INTERNAL_fdc648ca_4_k_cu_17cbc7e14cuda3std3__419piecewise_constructE,@object
	.size		_ZN34_INTERNAL_fdc648ca_4_k_cu_17cbc7e14cuda3std3__419piecewise_constructE,(_ZN34_INTERNAL_fdc648ca_4_k_cu_17cbc7e14cuda3std6ranges3__45__cpo5cdataE - _ZN34_INTERNAL_fdc648ca_4_k_cu_17cbc7e14cuda3std3__419piecewise_constructE)
_ZN34_INTERNAL_fdc648ca_4_k_cu_17cbc7e14cuda3std3__419piecewise_constructE:
	.zero		1
	.type		_ZN34_INTERNAL_fdc648ca_4_k_cu_17cbc7e14cuda3std6ranges3__45__cpo5cdataE,@object
	.size		_ZN34_INTERNAL_fdc648ca_4_k_cu_17cbc7e14cuda3std6ranges3__45__cpo5cdataE,(_ZN34_INTERNAL_fdc648ca_4_k_cu_17cbc7e16thrust24THRUST_300001_SM_1000_NS12placeholders2_2E - _ZN34_INTERNAL_fdc648ca_4_k_cu_17cbc7e14cuda3std6ranges3__45__cpo5cdataE)
_ZN34_INTERNAL_fdc648ca_4_k_cu_17cbc7e14cuda3std6ranges3__45__cpo5cdataE:
	.zero		1
	.type		_ZN34_INTERNAL_fdc648ca_4_k_cu_17cbc7e16thrust24THRUST_300001_SM_1000_NS12placeholders2_2E,@object
	.size		_ZN34_INTERNAL_fdc648ca_4_k_cu_17cbc7e16thrust24THRUST_300001_SM_1000_NS12placeholders2_2E,(_ZN34_INTERNAL_fdc648ca_4_k_cu_17cbc7e14cuda3std3__45__cpo3endE - _ZN34_INTERNAL_fdc648ca_4_k_cu_17cbc7e16thrust24THRUST_300001_SM_1000_NS12placeholders2_2E)
_ZN34_INTERNAL_fdc648ca_4_k_cu_17cbc7e16thrust24THRUST_300001_SM_1000_NS12placeholders2_2E:
	.zero		1
	.type		_ZN34_INTERNAL_fdc648ca_4_k_cu_17cbc7e14cuda3std3__45__cpo3endE,@object
	.size		_ZN34_INTERNAL_fdc648ca_4_k_cu_17cbc7e14cuda3std3__45__cpo3endE,(_ZN34_INTERNAL_fdc648ca_4_k_cu_17cbc7e14cuda3std6ranges3__45__cpo3endE - _ZN34_INTERNAL_fdc648ca_4_k_cu_17cbc7e14cuda3std3__45__cpo3endE)
_ZN34_INTERNAL_fdc648ca_4_k_cu_17cbc7e14cuda3std3__45__cpo3endE:
	.zero		1
	.type		_ZN34_INTERNAL_fdc648ca_4_k_cu_17cbc7e14cuda3std6ranges3__45__cpo3endE,@object
	.size		_ZN34_INTERNAL_fdc648ca_4_k_cu_17cbc7e14cuda3std6ranges3__45__cpo3endE,(_ZN34_INTERNAL_fdc648ca_4_k_cu_17cbc7e16thrust24THRUST_300001_SM_1000_NS12placeholders2_6E - _ZN34_INTERNAL_fdc648ca_4_k_cu_17cbc7e14cuda3std6ranges3__45__cpo3endE)
_ZN34_INTERNAL_fdc648ca_4_k_cu_17cbc7e14cuda3std6ranges3__45__cpo3endE:
	.zero		1
	.type		_ZN34_INTERNAL_fdc648ca_4_k_cu_17cbc7e16thrust24THRUST_300001_SM_1000_NS12placeholders2_6E,@object
	.size		_ZN34_INTERNAL_fdc648ca_4_k_cu_17cbc7e16thrust24THRUST_300001_SM_1000_NS12placeholders2_6E,(_ZN34_INTERNAL_fdc648ca_4_k_cu_17cbc7e14cuda3std3__45__cpo4rendE - _ZN34_INTERNAL_fdc648ca_4_k_cu_17cbc7e16thrust24THRUST_300001_SM_1000_NS12placeholders2_6E)
_ZN34_INTERNAL_fdc648ca_4_k_cu_17cbc7e16thrust24THRUST_300001_SM_1000_NS12placeholders2_6E:
	.zero		1
	.type		_ZN34_INTERNAL_fdc648ca_4_k_cu_17cbc7e14cuda3std3__45__cpo4rendE,@object
	.size		_ZN34_INTERNAL_fdc648ca_4_k_cu_17cbc7e14cuda3std3__45__cpo4rendE,(_ZN34_INTERNAL_fdc648ca_4_k_cu_17cbc7e14cuda3std6ranges3__45__cpo9iter_swapE - _ZN34_INTERNAL_fdc648ca_4_k_cu_17cbc7e14cuda3std3__45__cpo4rendE)
_ZN34_INTERNAL_fdc648ca_4_k_cu_17cbc7e14cuda3std3__45__cpo4rendE:
	.zero		1
	.type		_ZN34_INTERNAL_fdc648ca_4_k_cu_17cbc7e14cuda3std6ranges3__45__cpo9iter_swapE,@object
	.size		_ZN34_INTERNAL_fdc648ca_4_k_cu_17cbc7e14cuda3std6ranges3__45__cpo9iter_swapE,(_ZN34_INTERNAL_fdc648ca_4_k_cu_17cbc7e14cuda3std3__48unexpectE - _ZN34_INTERNAL_fdc648ca_4_k_cu_17cbc7e14cuda3std6ranges3__45__cpo9iter_swapE)
_ZN34_INTERNAL_fdc648ca_4_k_cu_17cbc7e14cuda3std6ranges3__45__cpo9iter_swapE:
	.zero		1
	.type		_ZN34_INTERNAL_fdc648ca_4_k_cu_17cbc7e14cuda3std3__48unexpectE,@object
	.size		_ZN34_INTERNAL_fdc648ca_4_k_cu_17cbc7e14cuda3std3__48unexpectE,(_ZN34_INTERNAL_fdc648ca_4_k_cu_17cbc7e16thrust24THRUST_300001_SM_1000_NS8cuda_cub3parE - _ZN34_INTERNAL_fdc648ca_4_k_cu_17cbc7e14cuda3std3__48unexpectE)
_ZN34_INTERNAL_fdc648ca_4_k_cu_17cbc7e14cuda3std3__48unexpectE:
	.zero		1
	.type		_ZN34_INTERNAL_fdc648ca_4_k_cu_17cbc7e16thrust24THRUST_300001_SM_1000_NS8cuda_cub3parE,@object
	.size		_ZN34_INTERNAL_fdc648ca_4_k_cu_17cbc7e16thrust24THRUST_300001_SM_1000_NS8cuda_cub3parE,(_ZN34_INTERNAL_fdc648ca_4_k_cu_17cbc7e16thrust24THRUST_300001_SM_1000_NS12placeholders2_4E - _ZN34_INTERNAL_fdc648ca_4_k_cu_17cbc7e16thrust24THRUST_300001_SM_1000_NS8cuda_cub3parE)
_ZN34_INTERNAL_fdc648ca_4_k_cu_17cbc7e16thrust24THRUST_300001_SM_1000_NS8cuda_cub3parE:
	.zero		1
	.type		_ZN34_INTERNAL_fdc648ca_4_k_cu_17cbc7e16thrust24THRUST_300001_SM_1000_NS12placeholders2_4E,@object
	.size		_ZN34_INTERNAL_fdc648ca_4_k_cu_17cbc7e16thrust24THRUST_300001_SM_1000_NS12placeholders2_4E,(_ZN34_INTERNAL_fdc648ca_4_k_cu_17cbc7e14cuda3std3__45__cpo4cendE - _ZN34_INTERNAL_fdc648ca_4_k_cu_17cbc7e16thrust24THRUST_300001_SM_1000_NS12placeholders2_4E)
_ZN34_INTERNAL_fdc648ca_4_k_cu_17cbc7e16thrust24THRUST_300001_SM_1000_NS12placeholders2_4E:
	.zero		1
	.type		_ZN34_INTERNAL_fdc648ca_4_k_cu_17cbc7e14cuda3std3__45__cpo4cendE,@object
	.size		_ZN34_INTERNAL_fdc648ca_4_k_cu_17cbc7e14cuda3std3__45__cpo4cendE,(_ZN34_INTERNAL_fdc648ca_4_k_cu_17cbc7e14cuda3std6ranges3__45__cpo4cendE - _ZN34_INTERNAL_fdc648ca_4_k_cu_17cbc7e14cuda3std3__45__cpo4cendE)
_ZN34_INTERNAL_fdc648ca_4_k_cu_17cbc7e14cuda3std3__45__cpo4cendE:
	.zero		1
	.type		_ZN34_INTERNAL_fdc648ca_4_k_cu_17cbc7e14cuda3std6ranges3__45__cpo4cendE,@object
	.size		_ZN34_INTERNAL_fdc648ca_4_k_cu_17cbc7e14cuda3std6ranges3__45__cpo4cendE,(_ZN34_INTERNAL_fdc648ca_4_k_cu_17cbc7e14cuda3std3__420unreachable_sentinelE - _ZN34_INTERNAL_fdc648ca_4_k_cu_17cbc7e14cuda3std6ranges3__45__cpo4cendE)
_ZN34_INTERNAL_fdc648ca_4_k_cu_17cbc7e14cuda3std6ranges3__45__cpo4cendE:
	.zero		1
	.type		_ZN34_INTERNAL_fdc648ca_4_k_cu_17cbc7e14cuda3std3__420unreachable_sentinelE,@object
	.size		_ZN34_INTERNAL_fdc648ca_4_k_cu_17cbc7e14cuda3std3__420unreachable_sentinelE,(_ZN34_INTERNAL_fdc648ca_4_k_cu_17cbc7e14cuda3std6ranges3__45__cpo5ssizeE - _ZN34_INTERNAL_fdc648ca_4_k_cu_17cbc7e14cuda3std3__420unreachable_sentinelE)
_ZN34_INTERNAL_fdc648ca_4_k_cu_17cbc7e14cuda3std3__420unreachable_sentinelE:
	.zero		1
	.type		_ZN34_INTERNAL_fdc648ca_4_k_cu_17cbc7e14cuda3std6ranges3__45__cpo5ssizeE,@object
	.size		_ZN34_INTERNAL_fdc648ca_4_k_cu_17cbc7e14cuda3std6ranges3__45__cpo5ssizeE,(_ZN34_INTERNAL_fdc648ca_4_k_cu_17cbc7e16thrust24THRUST_300001_SM_1000_NS12placeholders2_8E - _ZN34_INTERNAL_fdc648ca_4_k_cu_17cbc7e14cuda3std6ranges3__45__cpo5ssizeE)
_ZN34_INTERNAL_fdc648ca_4_k_cu_17cbc7e14cuda3std6ranges3__45__cpo5ssizeE:
	.zero		1
	.type		_ZN34_INTERNAL_fdc648ca_4_k_cu_17cbc7e16thrust24THRUST_300001_SM_1000_NS12placeholders2_8E,@object
	.size		_ZN34_INTERNAL_fdc648ca_4_k_cu_17cbc7e16thrust24THRUST_300001_SM_1000_NS12placeholders2_8E,(_ZN34_INTERNAL_fdc648ca_4_k_cu_17cbc7e14cuda3std3__45__cpo5crendE - _ZN34_INTERNAL_fdc648ca_4_k_cu_17cbc7e16thrust24THRUST_300001_SM_1000_NS12placeholders2_8E)
_ZN34_INTERNAL_fdc648ca_4_k_cu_17cbc7e16thrust24THRUST_300001_SM_1000_NS12placeholders2_8E:
	.zero		1
	.type		_ZN34_INTERNAL_fdc648ca_4_k_cu_17cbc7e14cuda3std3__45__cpo5crendE,@object
	.size		_ZN34_INTERNAL_fdc648ca_4_k_cu_17cbc7e14cuda3std3__45__cpo5crendE,(_ZN34_INTERNAL_fdc648ca_4_k_cu_17cbc7e14cuda3std6ranges3__45__cpo4prevE - _ZN34_INTERNAL_fdc648ca_4_k_cu_17cbc7e14cuda3std3__45__cpo5crendE)
_ZN34_INTERNAL_fdc648ca_4_k_cu_17cbc7e14cuda3std3__45__cpo5crendE:
	.zero		1
	.type		_ZN34_INTERNAL_fdc648ca_4_k_cu_17cbc7e14cuda3std6ranges3__45__cpo4prevE,@object
	.size		_ZN34_INTERNAL_fdc648ca_4_k_cu_17cbc7e14cuda3std6ranges3__45__cpo4prevE,(_ZN34_INTERNAL_fdc648ca_4_k_cu_17cbc7e14cuda3std6ranges3__45__cpo9iter_moveE - _ZN34_INTERNAL_fdc648ca_4_k_cu_17cbc7e14cuda3std6ranges3__45__cpo4prevE)
_ZN34_INTERNAL_fdc648ca_4_k_cu_17cbc7e14cuda3std6ranges3__45__cpo4prevE:
	.zero		1
	.type		_ZN34_INTERNAL_fdc648ca_4_k_cu_17cbc7e14cuda3std6ranges3__45__cpo9iter_moveE,@object
	.size		_ZN34_INTERNAL_fdc648ca_4_k_cu_17cbc7e14cuda3std6ranges3__45__cpo9iter_moveE,(_ZN34_INTERNAL_fdc648ca_4_k_cu_17cbc7e16thrust24THRUST_300001_SM_1000_NS6system6detail10sequential3seqE - _ZN34_INTERNAL_fdc648ca_4_k_cu_17cbc7e14cuda3std6ranges3__45__cpo9iter_moveE)
_ZN34_INTERNAL_fdc648ca_4_k_cu_17cbc7e14cuda3std6ranges3__45__cpo9iter_moveE:
	.zero		1
	.type		_ZN34_INTERNAL_fdc648ca_4_k_cu_17cbc7e16thrust24THRUST_300001_SM_1000_NS6system6detail10sequential3seqE,@object
	.size		_ZN34_INTERNAL_fdc648ca_4_k_cu_17cbc7e16thrust24THRUST_300001_SM_1000_NS6system6detail10sequential3seqE,(.L_31 - _ZN34_INTERNAL_fdc648ca_4_k_cu_17cbc7e16thrust24THRUST_300001_SM_1000_NS6system6detail10sequential3seqE)
_ZN34_INTERNAL_fdc648ca_4_k_cu_17cbc7e16thrust24THRUST_300001_SM_1000_NS6system6detail10sequential3seqE:
	.zero		1
.L_31:


//--------------------- .nv.shared._Z14matmul_int4_v2ILb0EEvPK6__halfPKjS2_S4_PS0_iii --------------------------
	.section	.nv.shared._Z14matmul_int4_v2ILb0EEvPK6__halfPKjS2_S4_PS0_iii,"aw",@nobits
	.sectionflags	@""
	.align	4
.nv.shared._Z14matmul_int4_v2ILb0EEvPK6__halfPKjS2_S4_PS0_iii:
	.zero		1536


//--------------------- .nv.constant0._ZN3cub18CUB_300001_SM_10006detail11EmptyKernelIvEEvv --------------------------
	.section	.nv.constant0._ZN3cub18CUB_300001_SM_10006detail11EmptyKernelIvEEvv,"a",@progbits
	.sectionflags	@""
	.align	4
.nv.constant0._ZN3cub18CUB_300001_SM_10006detail11EmptyKernelIvEEvv:
	.zero		896


//--------------------- .nv.constant0._Z14matmul_int4_v2ILb0EEvPK6__halfPKjS2_S4_PS0_iii --------------------------
	.section	.nv.constant0._Z14matmul_int4_v2ILb0EEvPK6__halfPKjS2_S4_PS0_iii,"a",@progbits
	.sectionflags	@""
	.align	4
.nv.constant0._Z14matmul_int4_v2ILb0EEvPK6__halfPKjS2_S4_PS0_iii:
	.zero		948


//--------------------- SYMBOLS --------------------------

	.type		.nv.reservedSmem.offset0,@object
	.size		.nv.reservedSmem.offset0,0x4
	.type		.nv.reservedSmem.cap,@object
	.size		.nv.reservedSmem.cap,0x4
